//
// Generated by NVIDIA NVVM Compiler
//
// Compiler Build ID: CL-36424714
// Cuda compilation tools, release 13.0, V13.0.88
// Based on NVVM 20.0.0
//

.version 9.0
.target sm_100
.address_size 64

	// .globl	_Z27farthestpointsamplingKerneliiiPfPKfPi
.extern .func  (.param .b32 func_retval0) vprintf
(
	.param .b64 vprintf_param_0,
	.param .b64 vprintf_param_1
)
;
.global .align 4 .b8 precalc_xorwow_matrix[102400];
.global .align 4 .b8 precalc_xorwow_offset_matrix[102400];
.global .align 4 .b8 mrg32k3aM1[2304];
.global .align 4 .b8 mrg32k3aM2[2304];
.global .align 4 .b8 mrg32k3aM1SubSeq[2016];
.global .align 4 .b8 mrg32k3aM2SubSeq[2016];
.global .align 4 .b8 mrg32k3aM1Seq[2304];
.global .align 4 .b8 mrg32k3aM2Seq[2304];
.const .align 8 .b8 __cr_lgamma_table[72];
// _ZZ27farthestpointsamplingKerneliiiPfPKfPiE5dists has been demoted
// _ZZ27farthestpointsamplingKerneliiiPfPKfPiE7dists_i has been demoted
// _ZZ22fps_multiblocks_KerneliiPKiS0_S0_S0_PfPKfPiE5dists has been demoted
// _ZZ22fps_multiblocks_KerneliiPKiS0_S0_S0_PfPKfPiE7dists_i has been demoted
.global .align 1 .b8 $str[24] = {110, 117, 109, 95, 112, 116, 115, 32, 99, 97, 110, 110, 111, 116, 32, 98, 101, 32, 122, 101, 114, 111, 33};
.global .align 1 .b8 $str$1[15] = {105, 110, 105, 116, 95, 115, 101, 101, 100, 58, 32, 37, 100, 9};

.visible .entry _Z27farthestpointsamplingKerneliiiPfPKfPi(
	.param .u32 _Z27farthestpointsamplingKerneliiiPfPKfPi_param_0,
	.param .u32 _Z27farthestpointsamplingKerneliiiPfPKfPi_param_1,
	.param .u32 _Z27farthestpointsamplingKerneliiiPfPKfPi_param_2,
	.param .u64 .ptr .align 1 _Z27farthestpointsamplingKerneliiiPfPKfPi_param_3,
	.param .u64 .ptr .align 1 _Z27farthestpointsamplingKerneliiiPfPKfPi_param_4,
	.param .u64 .ptr .align 1 _Z27farthestpointsamplingKerneliiiPfPKfPi_param_5
)
{
	.reg .pred 	%p<14>;
	.reg .b32 	%r<57>;
	.reg .b32 	%f<24>;
	.reg .b64 	%rd<17>;
	// demoted variable
	.shared .align 4 .b8 _ZZ27farthestpointsamplingKerneliiiPfPKfPiE5dists[2048];
	// demoted variable
	.shared .align 4 .b8 _ZZ27farthestpointsamplingKerneliiiPfPKfPiE7dists_i[2048];
	ld.param.u32 	%r24, [_Z27farthestpointsamplingKerneliiiPfPKfPi_param_0];
	ld.param.u32 	%r25, [_Z27farthestpointsamplingKerneliiiPfPKfPi_param_1];
	ld.param.u32 	%r52, [_Z27farthestpointsamplingKerneliiiPfPKfPi_param_2];
	ld.param.u64 	%rd5, [_Z27farthestpointsamplingKerneliiiPfPKfPi_param_3];
	ld.param.u64 	%rd6, [_Z27farthestpointsamplingKerneliiiPfPKfPi_param_4];
	ld.param.u64 	%rd7, [_Z27farthestpointsamplingKerneliiiPfPKfPi_param_5];
	cvta.to.global.u64 	%rd1, %rd5;
	cvta.to.global.u64 	%rd2, %rd6;
	cvta.to.global.u64 	%rd3, %rd7;
	st.global.u32 	[%rd3], %r52;
	mov.u32 	%r1, %tid.x;
	setp.ge.s32 	%p1, %r1, %r24;
	@%p1 bra 	$L__BB0_3;
	mov.u32 	%r2, %ntid.x;
	mov.u32 	%r50, %r1;
$L__BB0_2:
	mul.wide.s32 	%rd8, %r50, 4;
	add.s64 	%rd9, %rd1, %rd8;
	mov.b32 	%r27, 2123789977;
	st.global.u32 	[%rd9], %r27;
	add.s32 	%r50, %r50, %r2;
	setp.lt.s32 	%p2, %r50, %r24;
	@%p2 bra 	$L__BB0_2;
$L__BB0_3:
	setp.lt.s32 	%p3, %r25, 2;
	@%p3 bra 	$L__BB0_19;
	mov.u32 	%r3, %ntid.x;
	shl.b32 	%r29, %r1, 2;
	mov.u32 	%r30, _ZZ27farthestpointsamplingKerneliiiPfPKfPiE5dists;
	add.s32 	%r4, %r30, %r29;
	mov.u32 	%r31, _ZZ27farthestpointsamplingKerneliiiPfPKfPiE7dists_i;
	add.s32 	%r5, %r31, %r29;
	shl.b32 	%r6, %r1, 1;
	or.b32  	%r7, %r6, 1;
	mov.b32 	%r51, 1;
$L__BB0_5:
	setp.ge.s32 	%p4, %r1, %r24;
	mul.lo.s32 	%r33, %r52, 3;
	mul.wide.s32 	%rd10, %r33, 4;
	add.s64 	%rd11, %rd2, %rd10;
	ld.global.f32 	%f1, [%rd11];
	ld.global.f32 	%f2, [%rd11+4];
	ld.global.f32 	%f3, [%rd11+8];
	mov.f32 	%f23, 0fBF800000;
	mov.b32 	%r55, 0;
	@%p4 bra 	$L__BB0_10;
	mov.b32 	%r55, 0;
	mov.f32 	%f23, 0fBF800000;
	mov.u32 	%r53, %r1;
$L__BB0_7:
	mul.wide.s32 	%rd12, %r53, 4;
	add.s64 	%rd4, %rd1, %rd12;
	ld.global.f32 	%f11, [%rd4];
	mul.lo.s32 	%r35, %r53, 3;
	mul.wide.s32 	%rd13, %r35, 4;
	add.s64 	%rd14, %rd2, %rd13;
	ld.global.f32 	%f12, [%rd14];
	ld.global.f32 	%f13, [%rd14+4];
	ld.global.f32 	%f14, [%rd14+8];
	sub.f32 	%f15, %f12, %f1;
	sub.f32 	%f16, %f13, %f2;
	mul.f32 	%f17, %f16, %f16;
	fma.rn.f32 	%f18, %f15, %f15, %f17;
	sub.f32 	%f19, %f14, %f3;
	fma.rn.f32 	%f20, %f19, %f19, %f18;
	min.f32 	%f5, %f20, %f11;
	setp.eq.f32 	%p5, %f5, %f11;
	@%p5 bra 	$L__BB0_9;
	st.global.f32 	[%rd4], %f5;
$L__BB0_9:
	setp.gt.f32 	%p6, %f5, %f23;
	selp.b32 	%r55, %r53, %r55, %p6;
	selp.f32 	%f23, %f5, %f23, %p6;
	add.s32 	%r53, %r53, %r3;
	setp.lt.s32 	%p7, %r53, %r24;
	@%p7 bra 	$L__BB0_7;
$L__BB0_10:
	setp.lt.u32 	%p8, %r3, 2;
	st.shared.f32 	[%r4], %f23;
	st.shared.u32 	[%r5], %r55;
	@%p8 bra 	$L__BB0_16;
	mov.b32 	%r56, 0;
$L__BB0_12:
	mov.u32 	%r17, %r56;
	bar.sync 	0;
	add.s32 	%r56, %r17, 1;
	shr.u32 	%r37, %r3, %r56;
	setp.ge.u32 	%p9, %r1, %r37;
	@%p9 bra 	$L__BB0_15;
	shl.b32 	%r19, %r6, %r17;
	shl.b32 	%r20, %r7, %r17;
	shl.b32 	%r38, %r19, 2;
	add.s32 	%r21, %r30, %r38;
	ld.shared.f32 	%f21, [%r21];
	shl.b32 	%r40, %r20, 2;
	add.s32 	%r41, %r30, %r40;
	ld.shared.f32 	%f8, [%r41];
	setp.geu.f32 	%p10, %f21, %f8;
	@%p10 bra 	$L__BB0_15;
	st.shared.f32 	[%r21], %f8;
	add.s32 	%r44, %r31, %r40;
	ld.shared.u32 	%r45, [%r44];
	add.s32 	%r47, %r31, %r38;
	st.shared.u32 	[%r47], %r45;
$L__BB0_15:
	mov.b32 	%r48, 2;
	shl.b32 	%r49, %r48, %r17;
	setp.lt.u32 	%p11, %r49, %r3;
	@%p11 bra 	$L__BB0_12;
$L__BB0_16:
	setp.ne.s32 	%p12, %r1, 0;
	bar.sync 	0;
	ld.shared.u32 	%r52, [_ZZ27farthestpointsamplingKerneliiiPfPKfPiE7dists_i];
	@%p12 bra 	$L__BB0_18;
	mul.wide.u32 	%rd15, %r51, 4;
	add.s64 	%rd16, %rd3, %rd15;
	st.global.u32 	[%rd16], %r52;
$L__BB0_18:
	add.s32 	%r51, %r51, 1;
	setp.ne.s32 	%p13, %r51, %r25;
	@%p13 bra 	$L__BB0_5;
$L__BB0_19:
	ret;

}
	// .globl	_Z22fps_multiblocks_KerneliiPKiS0_S0_S0_PfPKfPi
.visible .entry _Z22fps_multiblocks_KerneliiPKiS0_S0_S0_PfPKfPi(
	.param .u32 _Z22fps_multiblocks_KerneliiPKiS0_S0_S0_PfPKfPi_param_0,
	.param .u32 _Z22fps_multiblocks_KerneliiPKiS0_S0_S0_PfPKfPi_param_1,
	.param .u64 .ptr .align 1 _Z22fps_multiblocks_KerneliiPKiS0_S0_S0_PfPKfPi_param_2,
	.param .u64 .ptr .align 1 _Z22fps_multiblocks_KerneliiPKiS0_S0_S0_PfPKfPi_param_3,
	.param .u64 .ptr .align 1 _Z22fps_multiblocks_KerneliiPKiS0_S0_S0_PfPKfPi_param_4,
	.param .u64 .ptr .align 1 _Z22fps_multiblocks_KerneliiPKiS0_S0_S0_PfPKfPi_param_5,
	.param .u64 .ptr .align 1 _Z22fps_multiblocks_KerneliiPKiS0_S0_S0_PfPKfPi_param_6,
	.param .u64 .ptr .align 1 _Z22fps_multiblocks_KerneliiPKiS0_S0_S0_PfPKfPi_param_7,
	.param .u64 .ptr .align 1 _Z22fps_multiblocks_KerneliiPKiS0_S0_S0_PfPKfPi_param_8
)
{
	.reg .pred 	%p<24>;
	.reg .b32 	%r<111>;
	.reg .b32 	%f<24>;
	.reg .b64 	%rd<50>;
	// demoted variable
	.shared .align 4 .b8 _ZZ22fps_multiblocks_KerneliiPKiS0_S0_S0_PfPKfPiE5dists[2048];
	// demoted variable
	.shared .align 4 .b8 _ZZ22fps_multiblocks_KerneliiPKiS0_S0_S0_PfPKfPiE7dists_i[2048];
	ld.param.u32 	%r45, [_Z22fps_multiblocks_KerneliiPKiS0_S0_S0_PfPKfPi_param_0];
	ld.param.u32 	%r46, [_Z22fps_multiblocks_KerneliiPKiS0_S0_S0_PfPKfPi_param_1];
	ld.param.u64 	%rd14, [_Z22fps_multiblocks_KerneliiPKiS0_S0_S0_PfPKfPi_param_2];
	ld.param.u64 	%rd16, [_Z22fps_multiblocks_KerneliiPKiS0_S0_S0_PfPKfPi_param_3];
	ld.param.u64 	%rd17, [_Z22fps_multiblocks_KerneliiPKiS0_S0_S0_PfPKfPi_param_4];
	ld.param.u64 	%rd15, [_Z22fps_multiblocks_KerneliiPKiS0_S0_S0_PfPKfPi_param_5];
	ld.param.u64 	%rd18, [_Z22fps_multiblocks_KerneliiPKiS0_S0_S0_PfPKfPi_param_6];
	ld.param.u64 	%rd19, [_Z22fps_multiblocks_KerneliiPKiS0_S0_S0_PfPKfPi_param_7];
	ld.param.u64 	%rd20, [_Z22fps_multiblocks_KerneliiPKiS0_S0_S0_PfPKfPi_param_8];
	cvta.to.global.u64 	%rd1, %rd18;
	cvta.to.global.u64 	%rd2, %rd19;
	cvta.to.global.u64 	%rd3, %rd20;
	cvta.to.global.u64 	%rd4, %rd17;
	cvta.to.global.u64 	%rd5, %rd16;
	mov.u32 	%r97, %ctaid.x;
	setp.ge.s32 	%p1, %r97, %r46;
	@%p1 bra 	$L__BB1_32;
	mov.u32 	%r2, %tid.x;
	mov.u32 	%r3, %ntid.x;
	shl.b32 	%r47, %r2, 2;
	mov.u32 	%r48, _ZZ22fps_multiblocks_KerneliiPKiS0_S0_S0_PfPKfPiE7dists_i;
	add.s32 	%r4, %r48, %r47;
	shl.b32 	%r5, %r2, 1;
	or.b32  	%r6, %r5, 1;
	mov.u32 	%r7, %nctaid.x;
	mul.lo.s32 	%r8, %r3, 3;
	cvta.to.global.u64 	%rd6, %rd14;
	cvta.to.global.u64 	%rd7, %rd15;
$L__BB1_2:
	mul.wide.s32 	%rd21, %r97, 4;
	add.s64 	%rd8, %rd6, %rd21;
	ld.global.u32 	%r10, [%rd8];
	setp.ne.s32 	%p2, %r10, 0;
	@%p2 bra 	$L__BB1_4;
	mov.u64 	%rd48, $str;
	cvta.global.u64 	%rd49, %rd48;
	{ // callseq 0, 0
	.param .b64 param0;
	st.param.b64 	[param0], %rd49;
	.param .b64 param1;
	st.param.b64 	[param1], 0;
	.param .b32 retval0;
	call.uni (retval0), 
	vprintf, 
	(
	param0, 
	param1
	);
	ld.param.b32 	%r95, [retval0];
	} // callseq 0
	bra.uni 	$L__BB1_32;
$L__BB1_4:
	setp.ge.s32 	%p3, %r10, %r45;
	@%p3 bra 	$L__BB1_10;
	setp.ge.s32 	%p20, %r2, %r45;
	@%p20 bra 	$L__BB1_31;
	add.s64 	%rd9, %rd5, %rd21;
	mul.lo.s32 	%r11, %r97, %r45;
	mov.u32 	%r98, %r2;
$L__BB1_7:
	ld.global.u32 	%r13, [%rd8];
	setp.lt.s32 	%p21, %r98, %r13;
	mov.u32 	%r99, %r98;
	@%p21 bra 	$L__BB1_9;
	rem.u32 	%r99, -1115749450, %r13;
$L__BB1_9:
	ld.global.u32 	%r91, [%rd9];
	add.s32 	%r92, %r91, %r99;
	mul.wide.s32 	%rd44, %r92, 4;
	add.s64 	%rd45, %rd4, %rd44;
	ld.global.u32 	%r93, [%rd45];
	add.s32 	%r94, %r98, %r11;
	mul.wide.s32 	%rd46, %r94, 4;
	add.s64 	%rd47, %rd3, %rd46;
	st.global.u32 	[%rd47], %r93;
	add.s32 	%r98, %r98, %r3;
	setp.lt.s32 	%p22, %r98, %r45;
	@%p22 bra 	$L__BB1_7;
	bra.uni 	$L__BB1_31;
$L__BB1_10:
	setp.ne.s32 	%p4, %r10, %r45;
	@%p4 bra 	$L__BB1_14;
	setp.ge.s32 	%p18, %r2, %r45;
	@%p18 bra 	$L__BB1_31;
	add.s64 	%rd10, %rd5, %rd21;
	mul.lo.s32 	%r17, %r97, %r45;
	mov.u32 	%r100, %r2;
$L__BB1_13:
	ld.global.u32 	%r87, [%rd10];
	add.s32 	%r88, %r87, %r100;
	mul.wide.s32 	%rd39, %r88, 4;
	add.s64 	%rd40, %rd4, %rd39;
	ld.global.u32 	%r89, [%rd40];
	add.s32 	%r90, %r100, %r17;
	mul.wide.s32 	%rd41, %r90, 4;
	add.s64 	%rd42, %rd3, %rd41;
	st.global.u32 	[%rd42], %r89;
	add.s32 	%r100, %r100, %r3;
	setp.lt.s32 	%p19, %r100, %r45;
	@%p19 bra 	$L__BB1_13;
	bra.uni 	$L__BB1_31;
$L__BB1_14:
	add.s64 	%rd23, %rd7, %rd21;
	ld.global.u32 	%r103, [%rd23];
	add.s64 	%rd11, %rd5, %rd21;
	ld.global.u32 	%r49, [%rd11];
	add.s32 	%r50, %r49, %r103;
	mul.wide.s32 	%rd24, %r50, 4;
	add.s64 	%rd25, %rd4, %rd24;
	ld.global.u32 	%r51, [%rd25];
	mul.lo.s32 	%r52, %r97, %r45;
	mul.wide.s32 	%rd26, %r52, 4;
	add.s64 	%rd12, %rd3, %rd26;
	st.global.u32 	[%rd12], %r51;
	ld.global.u32 	%r53, [%rd8];
	setp.ge.s32 	%p5, %r2, %r53;
	mov.u32 	%r101, %r2;
	@%p5 bra 	$L__BB1_15;
	bra.uni 	$L__BB1_33;
$L__BB1_15:
	setp.lt.s32 	%p7, %r45, 2;
	@%p7 bra 	$L__BB1_31;
	mov.b32 	%r102, 1;
$L__BB1_17:
	ld.global.u32 	%r60, [%rd11];
	mul.lo.s32 	%r61, %r103, 3;
	mad.lo.s32 	%r62, %r60, 3, %r61;
	mul.wide.s32 	%rd29, %r62, 4;
	add.s64 	%rd30, %rd2, %rd29;
	ld.global.f32 	%f1, [%rd30];
	ld.global.f32 	%f2, [%rd30+4];
	ld.global.f32 	%f3, [%rd30+8];
	ld.global.u32 	%r108, [%rd8];
	setp.ge.s32 	%p8, %r2, %r108;
	mov.f32 	%f23, 0fBF800000;
	mov.b32 	%r109, 0;
	@%p8 bra 	$L__BB1_22;
	mul.lo.s32 	%r104, %r2, 3;
	mov.b32 	%r109, 0;
	mov.f32 	%f23, 0fBF800000;
	mov.u32 	%r106, %r2;
$L__BB1_19:
	ld.global.u32 	%r64, [%rd11];
	add.s32 	%r65, %r106, %r64;
	mul.wide.s32 	%rd31, %r65, 4;
	add.s64 	%rd13, %rd1, %rd31;
	ld.global.f32 	%f11, [%rd13];
	mad.lo.s32 	%r66, %r64, 3, %r104;
	mul.wide.s32 	%rd32, %r66, 4;
	add.s64 	%rd33, %rd2, %rd32;
	ld.global.f32 	%f12, [%rd33];
	ld.global.f32 	%f13, [%rd33+4];
	ld.global.f32 	%f14, [%rd33+8];
	sub.f32 	%f15, %f12, %f1;
	sub.f32 	%f16, %f13, %f2;
	mul.f32 	%f17, %f16, %f16;
	fma.rn.f32 	%f18, %f15, %f15, %f17;
	sub.f32 	%f19, %f14, %f3;
	fma.rn.f32 	%f20, %f19, %f19, %f18;
	min.f32 	%f5, %f20, %f11;
	setp.eq.f32 	%p9, %f5, %f11;
	@%p9 bra 	$L__BB1_21;
	st.global.f32 	[%rd13], %f5;
	ld.global.u32 	%r108, [%rd8];
$L__BB1_21:
	setp.gt.f32 	%p10, %f5, %f23;
	selp.b32 	%r109, %r106, %r109, %p10;
	selp.f32 	%f23, %f5, %f23, %p10;
	add.s32 	%r106, %r106, %r3;
	add.s32 	%r104, %r104, %r8;
	setp.lt.s32 	%p11, %r106, %r108;
	@%p11 bra 	$L__BB1_19;
$L__BB1_22:
	setp.lt.u32 	%p12, %r3, 2;
	shl.b32 	%r67, %r2, 2;
	mov.u32 	%r68, _ZZ22fps_multiblocks_KerneliiPKiS0_S0_S0_PfPKfPiE5dists;
	add.s32 	%r69, %r68, %r67;
	st.shared.f32 	[%r69], %f23;
	st.shared.u32 	[%r4], %r109;
	@%p12 bra 	$L__BB1_28;
	mov.b32 	%r110, 0;
$L__BB1_24:
	mov.u32 	%r37, %r110;
	bar.sync 	0;
	add.s32 	%r110, %r37, 1;
	shr.u32 	%r71, %r3, %r110;
	setp.ge.u32 	%p13, %r2, %r71;
	@%p13 bra 	$L__BB1_27;
	shl.b32 	%r39, %r5, %r37;
	shl.b32 	%r40, %r6, %r37;
	shl.b32 	%r72, %r39, 2;
	add.s32 	%r41, %r68, %r72;
	ld.shared.f32 	%f21, [%r41];
	shl.b32 	%r74, %r40, 2;
	add.s32 	%r75, %r68, %r74;
	ld.shared.f32 	%f8, [%r75];
	setp.geu.f32 	%p14, %f21, %f8;
	@%p14 bra 	$L__BB1_27;
	st.shared.f32 	[%r41], %f8;
	mov.u32 	%r77, _ZZ22fps_multiblocks_KerneliiPKiS0_S0_S0_PfPKfPiE7dists_i;
	add.s32 	%r78, %r77, %r74;
	ld.shared.u32 	%r79, [%r78];
	add.s32 	%r81, %r77, %r72;
	st.shared.u32 	[%r81], %r79;
$L__BB1_27:
	mov.b32 	%r82, 2;
	shl.b32 	%r83, %r82, %r37;
	setp.lt.u32 	%p15, %r83, %r3;
	@%p15 bra 	$L__BB1_24;
$L__BB1_28:
	setp.ne.s32 	%p16, %r2, 0;
	bar.sync 	0;
	ld.shared.u32 	%r103, [_ZZ22fps_multiblocks_KerneliiPKiS0_S0_S0_PfPKfPiE7dists_i];
	@%p16 bra 	$L__BB1_30;
	ld.global.u32 	%r84, [%rd11];
	add.s32 	%r85, %r84, %r103;
	mul.wide.s32 	%rd34, %r85, 4;
	add.s64 	%rd35, %rd4, %rd34;
	ld.global.u32 	%r86, [%rd35];
	mul.wide.u32 	%rd36, %r102, 4;
	add.s64 	%rd37, %rd12, %rd36;
	st.global.u32 	[%rd37], %r86;
$L__BB1_30:
	add.s32 	%r102, %r102, 1;
	setp.ne.s32 	%p17, %r102, %r45;
	@%p17 bra 	$L__BB1_17;
$L__BB1_31:
	add.s32 	%r97, %r97, %r7;
	setp.lt.s32 	%p23, %r97, %r46;
	@%p23 bra 	$L__BB1_2;
$L__BB1_32:
	ret;
$L__BB1_33:
	ld.global.u32 	%r54, [%rd11];
	add.s32 	%r55, %r54, %r101;
	mul.wide.s32 	%rd27, %r55, 4;
	add.s64 	%rd28, %rd1, %rd27;
	mov.b32 	%r56, 2123789977;
	st.global.u32 	[%rd28], %r56;
	add.s32 	%r101, %r101, %r3;
	ld.global.u32 	%r57, [%rd8];
	setp.lt.s32 	%p6, %r101, %r57;
	@%p6 bra 	$L__BB1_33;
	bra.uni 	$L__BB1_15;

}
	// .globl	_Z4initjP17curandStateXORWOW
.visible .entry _Z4initjP17curandStateXORWOW(
	.param .u32 _Z4initjP17curandStateXORWOW_param_0,
	.param .u64 .ptr .align 1 _Z4initjP17curandStateXORWOW_param_1
)
{
	.reg .pred 	%p<24>;
	.reg .b32 	%r<406>;
	.reg .b64 	%rd<18>;

	ld.param.u32 	%r182, [_Z4initjP17curandStateXORWOW_param_0];
	ld.param.u64 	%rd8, [_Z4initjP17curandStateXORWOW_param_1];
	cvta.to.global.u64 	%rd9, %rd8;
	mov.u32 	%r183, %ctaid.x;
	cvt.u64.u32 	%rd17, %r183;
	mul.wide.u32 	%rd10, %r183, 48;
	add.s64 	%rd2, %rd9, %rd10;
	xor.b32  	%r184, %r182, -1429050551;
	mul.lo.s32 	%r185, %r184, 1099087573;
	add.s32 	%r186, %r185, -638133224;
	add.s32 	%r187, %r185, 123456789;
	st.global.v2.u32 	[%rd2], {%r186, %r187};
	xor.b32  	%r188, %r185, 362436069;
	mov.b32 	%r189, -123459836;
	st.global.v2.u32 	[%rd2+8], {%r188, %r189};
	add.s32 	%r190, %r185, 5783321;
	mov.b32 	%r191, -589760388;
	st.global.v2.u32 	[%rd2+16], {%r191, %r190};
	setp.eq.s32 	%p1, %r183, 0;
	@%p1 bra 	$L__BB2_42;
	mov.b32 	%r312, 0;
	mov.u64 	%rd12, precalc_xorwow_matrix;
$L__BB2_2:
	and.b64  	%rd4, %rd17, 3;
	setp.eq.s64 	%p2, %rd4, 0;
	@%p2 bra 	$L__BB2_41;
	mul.wide.u32 	%rd11, %r312, 3200;
	add.s64 	%rd5, %rd12, %rd11;
	cvt.u32.u64 	%r2, %rd4;
	mov.b32 	%r313, 0;
$L__BB2_4:
	mov.b32 	%r326, 0;
	mov.u32 	%r327, %r326;
	mov.u32 	%r328, %r326;
	mov.u32 	%r329, %r326;
	mov.u32 	%r330, %r326;
	mov.u32 	%r319, %r326;
$L__BB2_5:
	mul.wide.u32 	%rd13, %r319, 4;
	add.s64 	%rd14, %rd2, %rd13;
	ld.global.u32 	%r10, [%rd14+4];
	shl.b32 	%r11, %r319, 5;
	mov.b32 	%r325, 0;
$L__BB2_6:
	.pragma "nounroll";
	shr.u32 	%r196, %r10, %r325;
	and.b32  	%r197, %r196, 1;
	setp.eq.b32 	%p3, %r197, 1;
	not.pred 	%p4, %p3;
	add.s32 	%r198, %r11, %r325;
	mul.lo.s32 	%r199, %r198, 5;
	mul.wide.u32 	%rd15, %r199, 4;
	add.s64 	%rd6, %rd5, %rd15;
	@%p4 bra 	$L__BB2_8;
	ld.global.u32 	%r200, [%rd6];
	xor.b32  	%r330, %r330, %r200;
	ld.global.u32 	%r201, [%rd6+4];
	xor.b32  	%r329, %r329, %r201;
	ld.global.u32 	%r202, [%rd6+8];
	xor.b32  	%r328, %r328, %r202;
	ld.global.u32 	%r203, [%rd6+12];
	xor.b32  	%r327, %r327, %r203;
	ld.global.u32 	%r204, [%rd6+16];
	xor.b32  	%r326, %r326, %r204;
$L__BB2_8:
	and.b32  	%r206, %r196, 2;
	setp.eq.s32 	%p5, %r206, 0;
	@%p5 bra 	$L__BB2_10;
	ld.global.u32 	%r207, [%rd6+20];
	xor.b32  	%r330, %r330, %r207;
	ld.global.u32 	%r208, [%rd6+24];
	xor.b32  	%r329, %r329, %r208;
	ld.global.u32 	%r209, [%rd6+28];
	xor.b32  	%r328, %r328, %r209;
	ld.global.u32 	%r210, [%rd6+32];
	xor.b32  	%r327, %r327, %r210;
	ld.global.u32 	%r211, [%rd6+36];
	xor.b32  	%r326, %r326, %r211;
$L__BB2_10:
	and.b32  	%r213, %r196, 4;
	setp.eq.s32 	%p6, %r213, 0;
	@%p6 bra 	$L__BB2_12;
	ld.global.u32 	%r214, [%rd6+40];
	xor.b32  	%r330, %r330, %r214;
	ld.global.u32 	%r215, [%rd6+44];
	xor.b32  	%r329, %r329, %r215;
	ld.global.u32 	%r216, [%rd6+48];
	xor.b32  	%r328, %r328, %r216;
	ld.global.u32 	%r217, [%rd6+52];
	xor.b32  	%r327, %r327, %r217;
	ld.global.u32 	%r218, [%rd6+56];
	xor.b32  	%r326, %r326, %r218;
$L__BB2_12:
	and.b32  	%r220, %r196, 8;
	setp.eq.s32 	%p7, %r220, 0;
	@%p7 bra 	$L__BB2_14;
	ld.global.u32 	%r221, [%rd6+60];
	xor.b32  	%r330, %r330, %r221;
	ld.global.u32 	%r222, [%rd6+64];
	xor.b32  	%r329, %r329, %r222;
	ld.global.u32 	%r223, [%rd6+68];
	xor.b32  	%r328, %r328, %r223;
	ld.global.u32 	%r224, [%rd6+72];
	xor.b32  	%r327, %r327, %r224;
	ld.global.u32 	%r225, [%rd6+76];
	xor.b32  	%r326, %r326, %r225;
$L__BB2_14:
	and.b32  	%r227, %r196, 16;
	setp.eq.s32 	%p8, %r227, 0;
	@%p8 bra 	$L__BB2_16;
	ld.global.u32 	%r228, [%rd6+80];
	xor.b32  	%r330, %r330, %r228;
	ld.global.u32 	%r229, [%rd6+84];
	xor.b32  	%r329, %r329, %r229;
	ld.global.u32 	%r230, [%rd6+88];
	xor.b32  	%r328, %r328, %r230;
	ld.global.u32 	%r231, [%rd6+92];
	xor.b32  	%r327, %r327, %r231;
	ld.global.u32 	%r232, [%rd6+96];
	xor.b32  	%r326, %r326, %r232;
$L__BB2_16:
	and.b32  	%r234, %r196, 32;
	setp.eq.s32 	%p9, %r234, 0;
	@%p9 bra 	$L__BB2_18;
	ld.global.u32 	%r235, [%rd6+100];
	xor.b32  	%r330, %r330, %r235;
	ld.global.u32 	%r236, [%rd6+104];
	xor.b32  	%r329, %r329, %r236;
	ld.global.u32 	%r237, [%rd6+108];
	xor.b32  	%r328, %r328, %r237;
	ld.global.u32 	%r238, [%rd6+112];
	xor.b32  	%r327, %r327, %r238;
	ld.global.u32 	%r239, [%rd6+116];
	xor.b32  	%r326, %r326, %r239;
$L__BB2_18:
	and.b32  	%r241, %r196, 64;
	setp.eq.s32 	%p10, %r241, 0;
	@%p10 bra 	$L__BB2_20;
	ld.global.u32 	%r242, [%rd6+120];
	xor.b32  	%r330, %r330, %r242;
	ld.global.u32 	%r243, [%rd6+124];
	xor.b32  	%r329, %r329, %r243;
	ld.global.u32 	%r244, [%rd6+128];
	xor.b32  	%r328, %r328, %r244;
	ld.global.u32 	%r245, [%rd6+132];
	xor.b32  	%r327, %r327, %r245;
	ld.global.u32 	%r246, [%rd6+136];
	xor.b32  	%r326, %r326, %r246;
$L__BB2_20:
	and.b32  	%r248, %r196, 128;
	setp.eq.s32 	%p11, %r248, 0;
	@%p11 bra 	$L__BB2_22;
	ld.global.u32 	%r249, [%rd6+140];
	xor.b32  	%r330, %r330, %r249;
	ld.global.u32 	%r250, [%rd6+144];
	xor.b32  	%r329, %r329, %r250;
	ld.global.u32 	%r251, [%rd6+148];
	xor.b32  	%r328, %r328, %r251;
	ld.global.u32 	%r252, [%rd6+152];
	xor.b32  	%r327, %r327, %r252;
	ld.global.u32 	%r253, [%rd6+156];
	xor.b32  	%r326, %r326, %r253;
$L__BB2_22:
	and.b32  	%r255, %r196, 256;
	setp.eq.s32 	%p12, %r255, 0;
	@%p12 bra 	$L__BB2_24;
	ld.global.u32 	%r256, [%rd6+160];
	xor.b32  	%r330, %r330, %r256;
	ld.global.u32 	%r257, [%rd6+164];
	xor.b32  	%r329, %r329, %r257;
	ld.global.u32 	%r258, [%rd6+168];
	xor.b32  	%r328, %r328, %r258;
	ld.global.u32 	%r259, [%rd6+172];
	xor.b32  	%r327, %r327, %r259;
	ld.global.u32 	%r260, [%rd6+176];
	xor.b32  	%r326, %r326, %r260;
$L__BB2_24:
	and.b32  	%r262, %r196, 512;
	setp.eq.s32 	%p13, %r262, 0;
	@%p13 bra 	$L__BB2_26;
	ld.global.u32 	%r263, [%rd6+180];
	xor.b32  	%r330, %r330, %r263;
	ld.global.u32 	%r264, [%rd6+184];
	xor.b32  	%r329, %r329, %r264;
	ld.global.u32 	%r265, [%rd6+188];
	xor.b32  	%r328, %r328, %r265;
	ld.global.u32 	%r266, [%rd6+192];
	xor.b32  	%r327, %r327, %r266;
	ld.global.u32 	%r267, [%rd6+196];
	xor.b32  	%r326, %r326, %r267;
$L__BB2_26:
	and.b32  	%r269, %r196, 1024;
	setp.eq.s32 	%p14, %r269, 0;
	@%p14 bra 	$L__BB2_28;
	ld.global.u32 	%r270, [%rd6+200];
	xor.b32  	%r330, %r330, %r270;
	ld.global.u32 	%r271, [%rd6+204];
	xor.b32  	%r329, %r329, %r271;
	ld.global.u32 	%r272, [%rd6+208];
	xor.b32  	%r328, %r328, %r272;
	ld.global.u32 	%r273, [%rd6+212];
	xor.b32  	%r327, %r327, %r273;
	ld.global.u32 	%r274, [%rd6+216];
	xor.b32  	%r326, %r326, %r274;
$L__BB2_28:
	and.b32  	%r276, %r196, 2048;
	setp.eq.s32 	%p15, %r276, 0;
	@%p15 bra 	$L__BB2_30;
	ld.global.u32 	%r277, [%rd6+220];
	xor.b32  	%r330, %r330, %r277;
	ld.global.u32 	%r278, [%rd6+224];
	xor.b32  	%r329, %r329, %r278;
	ld.global.u32 	%r279, [%rd6+228];
	xor.b32  	%r328, %r328, %r279;
	ld.global.u32 	%r280, [%rd6+232];
	xor.b32  	%r327, %r327, %r280;
	ld.global.u32 	%r281, [%rd6+236];
	xor.b32  	%r326, %r326, %r281;
$L__BB2_30:
	and.b32  	%r283, %r196, 4096;
	setp.eq.s32 	%p16, %r283, 0;
	@%p16 bra 	$L__BB2_32;
	ld.global.u32 	%r284, [%rd6+240];
	xor.b32  	%r330, %r330, %r284;
	ld.global.u32 	%r285, [%rd6+244];
	xor.b32  	%r329, %r329, %r285;
	ld.global.u32 	%r286, [%rd6+248];
	xor.b32  	%r328, %r328, %r286;
	ld.global.u32 	%r287, [%rd6+252];
	xor.b32  	%r327, %r327, %r287;
	ld.global.u32 	%r288, [%rd6+256];
	xor.b32  	%r326, %r326, %r288;
$L__BB2_32:
	and.b32  	%r290, %r196, 8192;
	setp.eq.s32 	%p17, %r290, 0;
	@%p17 bra 	$L__BB2_34;
	ld.global.u32 	%r291, [%rd6+260];
	xor.b32  	%r330, %r330, %r291;
	ld.global.u32 	%r292, [%rd6+264];
	xor.b32  	%r329, %r329, %r292;
	ld.global.u32 	%r293, [%rd6+268];
	xor.b32  	%r328, %r328, %r293;
	ld.global.u32 	%r294, [%rd6+272];
	xor.b32  	%r327, %r327, %r294;
	ld.global.u32 	%r295, [%rd6+276];
	xor.b32  	%r326, %r326, %r295;
$L__BB2_34:
	and.b32  	%r297, %r196, 16384;
	setp.eq.s32 	%p18, %r297, 0;
	@%p18 bra 	$L__BB2_36;
	ld.global.u32 	%r298, [%rd6+280];
	xor.b32  	%r330, %r330, %r298;
	ld.global.u32 	%r299, [%rd6+284];
	xor.b32  	%r329, %r329, %r299;
	ld.global.u32 	%r300, [%rd6+288];
	xor.b32  	%r328, %r328, %r300;
	ld.global.u32 	%r301, [%rd6+292];
	xor.b32  	%r327, %r327, %r301;
	ld.global.u32 	%r302, [%rd6+296];
	xor.b32  	%r326, %r326, %r302;
$L__BB2_36:
	and.b32  	%r304, %r196, 32768;
	setp.eq.s32 	%p19, %r304, 0;
	@%p19 bra 	$L__BB2_38;
	ld.global.u32 	%r305, [%rd6+300];
	xor.b32  	%r330, %r330, %r305;
	ld.global.u32 	%r306, [%rd6+304];
	xor.b32  	%r329, %r329, %r306;
	ld.global.u32 	%r307, [%rd6+308];
	xor.b32  	%r328, %r328, %r307;
	ld.global.u32 	%r308, [%rd6+312];
	xor.b32  	%r327, %r327, %r308;
	ld.global.u32 	%r309, [%rd6+316];
	xor.b32  	%r326, %r326, %r309;
$L__BB2_38:
	add.s32 	%r325, %r325, 16;
	setp.ne.s32 	%p20, %r325, 32;
	@%p20 bra 	$L__BB2_6;
	mad.lo.s32 	%r310, %r319, -31, %r11;
	add.s32 	%r319, %r310, 1;
	setp.ne.s32 	%p21, %r319, 5;
	@%p21 bra 	$L__BB2_5;
	st.global.u32 	[%rd2+4], %r330;
	st.global.u32 	[%rd2+8], %r329;
	st.global.u32 	[%rd2+12], %r328;
	st.global.u32 	[%rd2+16], %r327;
	st.global.u32 	[%rd2+20], %r326;
	add.s32 	%r313, %r313, 1;
	setp.lt.u32 	%p22, %r313, %r2;
	@%p22 bra 	$L__BB2_4;
$L__BB2_41:
	shr.u64 	%rd7, %rd17, 2;
	add.s32 	%r312, %r312, 1;
	setp.gt.u64 	%p23, %rd17, 3;
	mov.u64 	%rd17, %rd7;
	@%p23 bra 	$L__BB2_2;
$L__BB2_42:
	mov.b32 	%r311, 0;
	st.global.v2.u32 	[%rd2+24], {%r311, %r311};
	st.global.u32 	[%rd2+32], %r311;
	mov.b64 	%rd16, 0;
	st.global.u64 	[%rd2+40], %rd16;
	ret;

}
	// .globl	_Z7randomsP17curandStateXORWOWPiS1_
.visible .entry _Z7randomsP17curandStateXORWOWPiS1_(
	.param .u64 .ptr .align 1 _Z7randomsP17curandStateXORWOWPiS1__param_0,
	.param .u64 .ptr .align 1 _Z7randomsP17curandStateXORWOWPiS1__param_1,
	.param .u64 .ptr .align 1 _Z7randomsP17curandStateXORWOWPiS1__param_2
)
{
	.reg .b32 	%r<19>;
	.reg .b64 	%rd<12>;

	ld.param.u64 	%rd1, [_Z7randomsP17curandStateXORWOWPiS1__param_0];
	ld.param.u64 	%rd2, [_Z7randomsP17curandStateXORWOWPiS1__param_1];
	ld.param.u64 	%rd3, [_Z7randomsP17curandStateXORWOWPiS1__param_2];
	cvta.to.global.u64 	%rd4, %rd2;
	cvta.to.global.u64 	%rd5, %rd3;
	cvta.to.global.u64 	%rd6, %rd1;
	mov.u32 	%r1, %ctaid.x;
	mul.wide.u32 	%rd7, %r1, 48;
	add.s64 	%rd8, %rd6, %rd7;
	ld.global.v2.u32 	{%r2, %r3}, [%rd8];
	shr.u32 	%r4, %r3, 2;
	xor.b32  	%r5, %r4, %r3;
	ld.global.v2.u32 	{%r6, %r7}, [%rd8+8];
	ld.global.v2.u32 	{%r8, %r9}, [%rd8+16];
	st.global.v2.u32 	[%rd8+8], {%r7, %r8};
	shl.b32 	%r10, %r9, 4;
	shl.b32 	%r11, %r5, 1;
	xor.b32  	%r12, %r11, %r10;
	xor.b32  	%r13, %r12, %r5;
	xor.b32  	%r14, %r13, %r9;
	st.global.v2.u32 	[%rd8+16], {%r9, %r14};
	add.s32 	%r15, %r2, 362437;
	st.global.v2.u32 	[%rd8], {%r15, %r6};
	add.s32 	%r16, %r14, %r15;
	mul.wide.u32 	%rd9, %r1, 4;
	add.s64 	%rd10, %rd5, %rd9;
	ld.global.u32 	%r17, [%rd10];
	rem.u32 	%r18, %r16, %r17;
	add.s64 	%rd11, %rd4, %rd9;
	st.global.u32 	[%rd11], %r18;
	ret;

}
	// .globl	_Z5printPii
.visible .entry _Z5printPii(
	.param .u64 .ptr .align 1 _Z5printPii_param_0,
	.param .u32 _Z5printPii_param_1
)
{
	.local .align 8 .b8 	__local_depot4[8];
	.reg .b64 	%SP;
	.reg .b64 	%SPL;
	.reg .pred 	%p<10>;
	.reg .b32 	%r<110>;
	.reg .b64 	%rd<30>;

	mov.u64 	%SPL, __local_depot4;
	cvta.local.u64 	%SP, %SPL;
	ld.param.u64 	%rd9, [_Z5printPii_param_0];
	ld.param.u32 	%r16, [_Z5printPii_param_1];
	cvta.to.global.u64 	%rd1, %rd9;
	add.u64 	%rd10, %SP, 0;
	add.u64 	%rd2, %SPL, 0;
	setp.lt.s32 	%p1, %r16, 1;
	@%p1 bra 	$L__BB4_13;
	and.b32  	%r1, %r16, 15;
	setp.lt.u32 	%p2, %r16, 16;
	mov.b32 	%r107, 0;
	@%p2 bra 	$L__BB4_4;
	and.b32  	%r107, %r16, 2147483632;
	neg.s32 	%r105, %r107;
	add.s64 	%rd28, %rd1, 32;
	mov.u64 	%rd11, $str$1;
$L__BB4_3:
	.pragma "nounroll";
	ld.global.u32 	%r18, [%rd28+-32];
	st.local.u32 	[%rd2], %r18;
	cvta.global.u64 	%rd12, %rd11;
	{ // callseq 1, 0
	.param .b64 param0;
	st.param.b64 	[param0], %rd12;
	.param .b64 param1;
	st.param.b64 	[param1], %rd10;
	.param .b32 retval0;
	call.uni (retval0), 
	vprintf, 
	(
	param0, 
	param1
	);
	ld.param.b32 	%r19, [retval0];
	} // callseq 1
	ld.global.u32 	%r21, [%rd28+-28];
	st.local.u32 	[%rd2], %r21;
	{ // callseq 2, 0
	.param .b64 param0;
	st.param.b64 	[param0], %rd12;
	.param .b64 param1;
	st.param.b64 	[param1], %rd10;
	.param .b32 retval0;
	call.uni (retval0), 
	vprintf, 
	(
	param0, 
	param1
	);
	ld.param.b32 	%r22, [retval0];
	} // callseq 2
	ld.global.u32 	%r24, [%rd28+-24];
	st.local.u32 	[%rd2], %r24;
	{ // callseq 3, 0
	.param .b64 param0;
	st.param.b64 	[param0], %rd12;
	.param .b64 param1;
	st.param.b64 	[param1], %rd10;
	.param .b32 retval0;
	call.uni (retval0), 
	vprintf, 
	(
	param0, 
	param1
	);
	ld.param.b32 	%r25, [retval0];
	} // callseq 3
	ld.global.u32 	%r27, [%rd28+-20];
	st.local.u32 	[%rd2], %r27;
	{ // callseq 4, 0
	.param .b64 param0;
	st.param.b64 	[param0], %rd12;
	.param .b64 param1;
	st.param.b64 	[param1], %rd10;
	.param .b32 retval0;
	call.uni (retval0), 
	vprintf, 
	(
	param0, 
	param1
	);
	ld.param.b32 	%r28, [retval0];
	} // callseq 4
	ld.global.u32 	%r30, [%rd28+-16];
	st.local.u32 	[%rd2], %r30;
	{ // callseq 5, 0
	.param .b64 param0;
	st.param.b64 	[param0], %rd12;
	.param .b64 param1;
	st.param.b64 	[param1], %rd10;
	.param .b32 retval0;
	call.uni (retval0), 
	vprintf, 
	(
	param0, 
	param1
	);
	ld.param.b32 	%r31, [retval0];
	} // callseq 5
	ld.global.u32 	%r33, [%rd28+-12];
	st.local.u32 	[%rd2], %r33;
	{ // callseq 6, 0
	.param .b64 param0;
	st.param.b64 	[param0], %rd12;
	.param .b64 param1;
	st.param.b64 	[param1], %rd10;
	.param .b32 retval0;
	call.uni (retval0), 
	vprintf, 
	(
	param0, 
	param1
	);
	ld.param.b32 	%r34, [retval0];
	} // callseq 6
	ld.global.u32 	%r36, [%rd28+-8];
	st.local.u32 	[%rd2], %r36;
	{ // callseq 7, 0
	.param .b64 param0;
	st.param.b64 	[param0], %rd12;
	.param .b64 param1;
	st.param.b64 	[param1], %rd10;
	.param .b32 retval0;
	call.uni (retval0), 
	vprintf, 
	(
	param0, 
	param1
	);
	ld.param.b32 	%r37, [retval0];
	} // callseq 7
	ld.global.u32 	%r39, [%rd28+-4];
	st.local.u32 	[%rd2], %r39;
	{ // callseq 8, 0
	.param .b64 param0;
	st.param.b64 	[param0], %rd12;
	.param .b64 param1;
	st.param.b64 	[param1], %rd10;
	.param .b32 retval0;
	call.uni (retval0), 
	vprintf, 
	(
	param0, 
	param1
	);
	ld.param.b32 	%r40, [retval0];
	} // callseq 8
	ld.global.u32 	%r42, [%rd28];
	st.local.u32 	[%rd2], %r42;
	{ // callseq 9, 0
	.param .b64 param0;
	st.param.b64 	[param0], %rd12;
	.param .b64 param1;
	st.param.b64 	[param1], %rd10;
	.param .b32 retval0;
	call.uni (retval0), 
	vprintf, 
	(
	param0, 
	param1
	);
	ld.param.b32 	%r43, [retval0];
	} // callseq 9
	ld.global.u32 	%r45, [%rd28+4];
	st.local.u32 	[%rd2], %r45;
	{ // callseq 10, 0
	.param .b64 param0;
	st.param.b64 	[param0], %rd12;
	.param .b64 param1;
	st.param.b64 	[param1], %rd10;
	.param .b32 retval0;
	call.uni (retval0), 
	vprintf, 
	(
	param0, 
	param1
	);
	ld.param.b32 	%r46, [retval0];
	} // callseq 10
	ld.global.u32 	%r48, [%rd28+8];
	st.local.u32 	[%rd2], %r48;
	{ // callseq 11, 0
	.param .b64 param0;
	st.param.b64 	[param0], %rd12;
	.param .b64 param1;
	st.param.b64 	[param1], %rd10;
	.param .b32 retval0;
	call.uni (retval0), 
	vprintf, 
	(
	param0, 
	param1
	);
	ld.param.b32 	%r49, [retval0];
	} // callseq 11
	ld.global.u32 	%r51, [%rd28+12];
	st.local.u32 	[%rd2], %r51;
	{ // callseq 12, 0
	.param .b64 param0;
	st.param.b64 	[param0], %rd12;
	.param .b64 param1;
	st.param.b64 	[param1], %rd10;
	.param .b32 retval0;
	call.uni (retval0), 
	vprintf, 
	(
	param0, 
	param1
	);
	ld.param.b32 	%r52, [retval0];
	} // callseq 12
	ld.global.u32 	%r54, [%rd28+16];
	st.local.u32 	[%rd2], %r54;
	{ // callseq 13, 0
	.param .b64 param0;
	st.param.b64 	[param0], %rd12;
	.param .b64 param1;
	st.param.b64 	[param1], %rd10;
	.param .b32 retval0;
	call.uni (retval0), 
	vprintf, 
	(
	param0, 
	param1
	);
	ld.param.b32 	%r55, [retval0];
	} // callseq 13
	ld.global.u32 	%r57, [%rd28+20];
	st.local.u32 	[%rd2], %r57;
	{ // callseq 14, 0
	.param .b64 param0;
	st.param.b64 	[param0], %rd12;
	.param .b64 param1;
	st.param.b64 	[param1], %rd10;
	.param .b32 retval0;
	call.uni (retval0), 
	vprintf, 
	(
	param0, 
	param1
	);
	ld.param.b32 	%r58, [retval0];
	} // callseq 14
	ld.global.u32 	%r60, [%rd28+24];
	st.local.u32 	[%rd2], %r60;
	{ // callseq 15, 0
	.param .b64 param0;
	st.param.b64 	[param0], %rd12;
	.param .b64 param1;
	st.param.b64 	[param1], %rd10;
	.param .b32 retval0;
	call.uni (retval0), 
	vprintf, 
	(
	param0, 
	param1
	);
	ld.param.b32 	%r61, [retval0];
	} // callseq 15
	ld.global.u32 	%r63, [%rd28+28];
	st.local.u32 	[%rd2], %r63;
	{ // callseq 16, 0
	.param .b64 param0;
	st.param.b64 	[param0], %rd12;
	.param .b64 param1;
	st.param.b64 	[param1], %rd10;
	.param .b32 retval0;
	call.uni (retval0), 
	vprintf, 
	(
	param0, 
	param1
	);
	ld.param.b32 	%r64, [retval0];
	} // callseq 16
	add.s32 	%r105, %r105, 16;
	add.s64 	%rd28, %rd28, 64;
	setp.ne.s32 	%p3, %r105, 0;
	@%p3 bra 	$L__BB4_3;
$L__BB4_4:
	setp.eq.s32 	%p4, %r1, 0;
	@%p4 bra 	$L__BB4_13;
	and.b32  	%r7, %r16, 7;
	setp.lt.u32 	%p5, %r1, 8;
	@%p5 bra 	$L__BB4_7;
	mul.wide.u32 	%rd14, %r107, 4;
	add.s64 	%rd15, %rd1, %rd14;
	ld.global.u32 	%r66, [%rd15];
	st.local.u32 	[%rd2], %r66;
	mov.u64 	%rd16, $str$1;
	cvta.global.u64 	%rd17, %rd16;
	{ // callseq 17, 0
	.param .b64 param0;
	st.param.b64 	[param0], %rd17;
	.param .b64 param1;
	st.param.b64 	[param1], %rd10;
	.param .b32 retval0;
	call.uni (retval0), 
	vprintf, 
	(
	param0, 
	param1
	);
	ld.param.b32 	%r67, [retval0];
	} // callseq 17
	ld.global.u32 	%r69, [%rd15+4];
	st.local.u32 	[%rd2], %r69;
	{ // callseq 18, 0
	.param .b64 param0;
	st.param.b64 	[param0], %rd17;
	.param .b64 param1;
	st.param.b64 	[param1], %rd10;
	.param .b32 retval0;
	call.uni (retval0), 
	vprintf, 
	(
	param0, 
	param1
	);
	ld.param.b32 	%r70, [retval0];
	} // callseq 18
	ld.global.u32 	%r72, [%rd15+8];
	st.local.u32 	[%rd2], %r72;
	{ // callseq 19, 0
	.param .b64 param0;
	st.param.b64 	[param0], %rd17;
	.param .b64 param1;
	st.param.b64 	[param1], %rd10;
	.param .b32 retval0;
	call.uni (retval0), 
	vprintf, 
	(
	param0, 
	param1
	);
	ld.param.b32 	%r73, [retval0];
	} // callseq 19
	ld.global.u32 	%r75, [%rd15+12];
	st.local.u32 	[%rd2], %r75;
	{ // callseq 20, 0
	.param .b64 param0;
	st.param.b64 	[param0], %rd17;
	.param .b64 param1;
	st.param.b64 	[param1], %rd10;
	.param .b32 retval0;
	call.uni (retval0), 
	vprintf, 
	(
	param0, 
	param1
	);
	ld.param.b32 	%r76, [retval0];
	} // callseq 20
	ld.global.u32 	%r78, [%rd15+16];
	st.local.u32 	[%rd2], %r78;
	{ // callseq 21, 0
	.param .b64 param0;
	st.param.b64 	[param0], %rd17;
	.param .b64 param1;
	st.param.b64 	[param1], %rd10;
	.param .b32 retval0;
	call.uni (retval0), 
	vprintf, 
	(
	param0, 
	param1
	);
	ld.param.b32 	%r79, [retval0];
	} // callseq 21
	ld.global.u32 	%r81, [%rd15+20];
	st.local.u32 	[%rd2], %r81;
	{ // callseq 22, 0
	.param .b64 param0;
	st.param.b64 	[param0], %rd17;
	.param .b64 param1;
	st.param.b64 	[param1], %rd10;
	.param .b32 retval0;
	call.uni (retval0), 
	vprintf, 
	(
	param0, 
	param1
	);
	ld.param.b32 	%r82, [retval0];
	} // callseq 22
	ld.global.u32 	%r84, [%rd15+24];
	st.local.u32 	[%rd2], %r84;
	{ // callseq 23, 0
	.param .b64 param0;
	st.param.b64 	[param0], %rd17;
	.param .b64 param1;
	st.param.b64 	[param1], %rd10;
	.param .b32 retval0;
	call.uni (retval0), 
	vprintf, 
	(
	param0, 
	param1
	);
	ld.param.b32 	%r85, [retval0];
	} // callseq 23
	ld.global.u32 	%r87, [%rd15+28];
	st.local.u32 	[%rd2], %r87;
	{ // callseq 24, 0
	.param .b64 param0;
	st.param.b64 	[param0], %rd17;
	.param .b64 param1;
	st.param.b64 	[param1], %rd10;
	.param .b32 retval0;
	call.uni (retval0), 
	vprintf, 
	(
	param0, 
	param1
	);
	ld.param.b32 	%r88, [retval0];
	} // callseq 24
	add.s32 	%r107, %r107, 8;
$L__BB4_7:
	setp.eq.s32 	%p6, %r7, 0;
	@%p6 bra 	$L__BB4_13;
	and.b32  	%r10, %r16, 3;
	setp.lt.u32 	%p7, %r7, 4;
	@%p7 bra 	$L__BB4_10;
	mul.wide.u32 	%rd19, %r107, 4;
	add.s64 	%rd20, %rd1, %rd19;
	ld.global.u32 	%r90, [%rd20];
	st.local.u32 	[%rd2], %r90;
	mov.u64 	%rd21, $str$1;
	cvta.global.u64 	%rd22, %rd21;
	{ // callseq 25, 0
	.param .b64 param0;
	st.param.b64 	[param0], %rd22;
	.param .b64 param1;
	st.param.b64 	[param1], %rd10;
	.param .b32 retval0;
	call.uni (retval0), 
	vprintf, 
	(
	param0, 
	param1
	);
	ld.param.b32 	%r91, [retval0];
	} // callseq 25
	ld.global.u32 	%r93, [%rd20+4];
	st.local.u32 	[%rd2], %r93;
	{ // callseq 26, 0
	.param .b64 param0;
	st.param.b64 	[param0], %rd22;
	.param .b64 param1;
	st.param.b64 	[param1], %rd10;
	.param .b32 retval0;
	call.uni (retval0), 
	vprintf, 
	(
	param0, 
	param1
	);
	ld.param.b32 	%r94, [retval0];
	} // callseq 26
	ld.global.u32 	%r96, [%rd20+8];
	st.local.u32 	[%rd2], %r96;
	{ // callseq 27, 0
	.param .b64 param0;
	st.param.b64 	[param0], %rd22;
	.param .b64 param1;
	st.param.b64 	[param1], %rd10;
	.param .b32 retval0;
	call.uni (retval0), 
	vprintf, 
	(
	param0, 
	param1
	);
	ld.param.b32 	%r97, [retval0];
	} // callseq 27
	ld.global.u32 	%r99, [%rd20+12];
	st.local.u32 	[%rd2], %r99;
	{ // callseq 28, 0
	.param .b64 param0;
	st.param.b64 	[param0], %rd22;
	.param .b64 param1;
	st.param.b64 	[param1], %rd10;
	.param .b32 retval0;
	call.uni (retval0), 
	vprintf, 
	(
	param0, 
	param1
	);
	ld.param.b32 	%r100, [retval0];
	} // callseq 28
	add.s32 	%r107, %r107, 4;
$L__BB4_10:
	setp.eq.s32 	%p8, %r10, 0;
	@%p8 bra 	$L__BB4_13;
	mul.wide.u32 	%rd24, %r107, 4;
	add.s64 	%rd29, %rd1, %rd24;
	neg.s32 	%r109, %r10;
	mov.u64 	%rd25, $str$1;
$L__BB4_12:
	.pragma "nounroll";
	ld.global.u32 	%r102, [%rd29];
	st.local.u32 	[%rd2], %r102;
	cvta.global.u64 	%rd26, %rd25;
	{ // callseq 29, 0
	.param .b64 param0;
	st.param.b64 	[param0], %rd26;
	.param .b64 param1;
	st.param.b64 	[param1], %rd10;
	.param .b32 retval0;
	call.uni (retval0), 
	vprintf, 
	(
	param0, 
	param1
	);
	ld.param.b32 	%r103, [retval0];
	} // callseq 29
	add.s64 	%rd29, %rd29, 4;
	add.s32 	%r109, %r109, 1;
	setp.ne.s32 	%p9, %r109, 0;
	@%p9 bra 	$L__BB4_12;
$L__BB4_13:
	ret;

}


// ===== COMPILED SASS (sm_100) =====

	.target	sm_100

	.elftype	@"ET_EXEC"


//--------------------- .note.nv.tkinfo           --------------------------
	.section	.note.nv.tkinfo,"",@"SHT_NOTE"
	.sectionflags	@"SHF_NOTE_NV_TKINFO"
	.tkinfo
        /*0018*/ 	.word	0x00000002
        /*0030*/ 	.string	""
        /*0030*/ 	.string	"ptxas"
        /*0030*/ 	.string	"Cuda compilation tools, release 13.0, V13.0.88"
        /*0030*/ 	.string	"Build cuda_13.0.r13.0/compiler.36424714_0"
        /*0030*/ 	.string	"-arch sm_100 -m 64 "



//--------------------- .note.nv.cuinfo           --------------------------
	.section	.note.nv.cuinfo,"",@"SHT_NOTE"
	.sectionflags	@"SHF_NOTE_NV_CUINFO"
        /*0018*/ 	.short	0x0002
        /*001a*/ 	.short	0x0064
        /*001c*/ 	.short	0x0082
	.zero		2


//--------------------- .nv.info                  --------------------------
	.section	.nv.info,"",@"SHT_CUDA_INFO"
	.align	4


	//----- nvinfo : EIATTR_REGCOUNT
	.align		4
        /*0000*/ 	.byte	0x04, 0x2f
        /*0002*/ 	.short	(.L_12 - .L_11)
	.align		4
.L_11:
        /*0004*/ 	.word	index@(_Z27farthestpointsamplingKerneliiiPfPKfPi)
        /*0008*/ 	.word	0x0000001c


	//----- nvinfo : EIATTR_FRAME_SIZE
	.align		4
.L_12:
        /*000c*/ 	.byte	0x04, 0x11
        /*000e*/ 	.short	(.L_14 - .L_13)
	.align		4
.L_13:
        /*0010*/ 	.word	index@(_Z27farthestpointsamplingKerneliiiPfPKfPi)
        /*0014*/ 	.word	0x00000000


	//----- nvinfo : EIATTR_REGCOUNT
	.align		4
.L_14:
        /*0018*/ 	.byte	0x04, 0x2f
        /*001a*/ 	.short	(.L_16 - .L_15)
	.align		4
.L_15:
        /*001c*/ 	.word	index@(_Z22fps_multiblocks_KerneliiPKiS0_S0_S0_PfPKfPi)
        /*0020*/ 	.word	0x00000020


	//----- nvinfo : EIATTR_FRAME_SIZE
	.align		4
.L_16:
        /*0024*/ 	.byte	0x04, 0x11
        /*0026*/ 	.short	(.L_18 - .L_17)
	.align		4
.L_17:
        /*0028*/ 	.word	index@(_Z22fps_multiblocks_KerneliiPKiS0_S0_S0_PfPKfPi)
        /*002c*/ 	.word	0x00000000


	//----- nvinfo : EIATTR_REGCOUNT
	.align		4
.L_18:
        /*0030*/ 	.byte	0x04, 0x2f
        /*0032*/ 	.short	(.L_20 - .L_19)
	.align		4
.L_19:
        /*0034*/ 	.word	index@(_Z4initjP17curandStateXORWOW)
        /*0038*/ 	.word	0x00000020


	//----- nvinfo : EIATTR_FRAME_SIZE
	.align		4
.L_20:
        /*003c*/ 	.byte	0x04, 0x11
        /*003e*/ 	.short	(.L_22 - .L_21)
	.align		4
.L_21:
        /*0040*/ 	.word	index@(_Z4initjP17curandStateXORWOW)
        /*0044*/ 	.word	0x00000000


	//----- nvinfo : EIATTR_REGCOUNT
	.align		4
.L_22:
        /*0048*/ 	.byte	0x04, 0x2f
        /*004a*/ 	.short	(.L_24 - .L_23)
	.align		4
.L_23:
        /*004c*/ 	.word	index@(_Z7randomsP17curandStateXORWOWPiS1_)
        /*0050*/ 	.word	0x00000012


	//----- nvinfo : EIATTR_FRAME_SIZE
	.align		4
.L_24:
        /*0054*/ 	.byte	0x04, 0x11
        /*0056*/ 	.short	(.L_26 - .L_25)
	.align		4
.L_25:
        /*0058*/ 	.word	index@(_Z7randomsP17curandStateXORWOWPiS1_)
        /*005c*/ 	.word	0x00000000


	//----- nvinfo : EIATTR_REGCOUNT
	.align		4
.L_26:
        /*0060*/ 	.byte	0x04, 0x2f
        /*0062*/ 	.short	(.L_28 - .L_27)
	.align		4
.L_27:
        /*0064*/ 	.word	index@(_Z5printPii)
        /*0068*/ 	.word	0x0000001c


	//----- nvinfo : EIATTR_FRAME_SIZE
	.align		4
.L_28:
        /*006c*/ 	.byte	0x04, 0x11
        /*006e*/ 	.short	(.L_30 - .L_29)
	.align		4
.L_29:
        /*0070*/ 	.word	index@(_Z5printPii)
        /*0074*/ 	.word	0x00000008


	//----- nvinfo : EIATTR_MIN_STACK_SIZE
	.align		4
.L_30:
        /*0078*/ 	.byte	0x04, 0x12
        /*007a*/ 	.short	(.L_32 - .L_31)
	.align		4
.L_31:
        /*007c*/ 	.word	index@(_Z5printPii)
        /*0080*/ 	.word	0x00000008


	//----- nvinfo : EIATTR_MIN_STACK_SIZE
	.align		4
.L_32:
        /*0084*/ 	.byte	0x04, 0x12
        /*0086*/ 	.short	(.L_34 - .L_33)
	.align		4
.L_33:
        /*0088*/ 	.word	index@(_Z7randomsP17curandStateXORWOWPiS1_)
        /*008c*/ 	.word	0x00000000


	//----- nvinfo : EIATTR_MIN_STACK_SIZE
	.align		4
.L_34:
        /*0090*/ 	.byte	0x04, 0x12
        /*0092*/ 	.short	(.L_36 - .L_35)
	.align		4
.L_35:
        /*0094*/ 	.word	index@(_Z4initjP17curandStateXORWOW)
        /*0098*/ 	.word	0x00000000


	//----- nvinfo : EIATTR_MIN_STACK_SIZE
	.align		4
.L_36:
        /*009c*/ 	.byte	0x04, 0x12
        /*009e*/ 	.short	(.L_38 - .L_37)
	.align		4
.L_37:
        /*00a0*/ 	.word	index@(_Z22fps_multiblocks_KerneliiPKiS0_S0_S0_PfPKfPi)
        /*00a4*/ 	.word	0x00000000


	//----- nvinfo : EIATTR_MIN_STACK_SIZE
	.align		4
.L_38:
        /*00a8*/ 	.byte	0x04, 0x12
        /*00aa*/ 	.short	(.L_40 - .L_39)
	.align		4
.L_39:
        /*00ac*/ 	.word	index@(_Z27farthestpointsamplingKerneliiiPfPKfPi)
        /*00b0*/ 	.word	0x00000000
.L_40:


//--------------------- .nv.compat                --------------------------
	.section	.nv.compat,"",@"SHT_CUDA_COMPAT_INFO"
	.align	4
        /*0000*/ 	.byte	0x02, 0x09, 0x00, 0x00, 0x02, 0x02, 0x01, 0x00, 0x02, 0x05, 0x05, 0x00, 0x03, 0x07, 0x01, 0x01
        /*0010*/ 	.byte	0x02, 0x03, 0x00, 0x00, 0x02, 0x06, 0x01, 0x00, 0x04, 0x0b, 0x08, 0x00, 0x09, 0x00, 0x00, 0x00
        /*0020*/ 	.byte	0x00, 0x00, 0x00, 0x00


//--------------------- .nv.info._Z5printPii      --------------------------
	.section	.nv.info._Z5printPii,"",@"SHT_CUDA_INFO"
	.sectionflags	@""
	.align	4


	//----- nvinfo : EIATTR_CUDA_API_VERSION
	.align		4
        /*0000*/ 	.byte	0x04, 0x37
        /*0002*/ 	.short	(.L_42 - .L_41)
.L_41:
        /*0004*/ 	.word	0x00000082


	//----- nvinfo : EIATTR_KPARAM_INFO
	.align		4
.L_42:
        /*0008*/ 	.byte	0x04, 0x17
        /*000a*/ 	.short	(.L_44 - .L_43)
.L_43:
        /*000c*/ 	.word	0x00000000
        /*0010*/ 	.short	0x0001
        /*0012*/ 	.short	0x0008
        /*0014*/ 	.byte	0x00, 0xf0, 0x11, 0x00


	//----- nvinfo : EIATTR_KPARAM_INFO
	.align		4
.L_44:
        /*0018*/ 	.byte	0x04, 0x17
        /*001a*/ 	.short	(.L_46 - .L_45)
.L_45:
        /*001c*/ 	.word	0x00000000
        /*0020*/ 	.short	0x0000
        /*0022*/ 	.short	0x0000
        /*0024*/ 	.byte	0x00, 0xf5, 0x21, 0x00


	//----- nvinfo : EIATTR_SPARSE_MMA_MASK
	.align		4
.L_46:
        /*0028*/ 	.byte	0x03, 0x50
        /*002a*/ 	.short	0x0000


	//----- nvinfo : EIATTR_MAXREG_COUNT
	.align		4
        /*002c*/ 	.byte	0x03, 0x1b
        /*002e*/ 	.short	0x00ff


	//----- nvinfo : EIATTR_EXTERNS
	.align		4
        /*0030*/ 	.byte	0x04, 0x0f
        /*0032*/ 	.short	(.L_48 - .L_47)


	//   ....[0]....
	.align		4
.L_47:
        /*0034*/ 	.word	index@(vprintf)


	//----- nvinfo : EIATTR_MERCURY_ISA_VERSION
	.align		4
.L_48:
        /*0038*/ 	.byte	0x03, 0x5f
        /*003a*/ 	.short	0x0101


	//----- nvinfo : EIATTR_VRC_CTA_INIT_COUNT
	.align		4
        /*003c*/ 	.byte	0x02, 0x4a
	.zero		1
	.zero		1


	//----- nvinfo : EIATTR_SYSCALL_OFFSETS
	.align		4
        /*0040*/ 	.byte	0x04, 0x46
        /*0042*/ 	.short	(.L_50 - .L_49)


	//   ....[0]....
.L_49:
        /*0044*/ 	.word	0x00000230


	//   ....[1]....
        /*0048*/ 	.word	0x000002d0


	//   ....[2]....
        /*004c*/ 	.word	0x00000370


	//   ....[3]....
        /*0050*/ 	.word	0x00000410


	//   ....[4]....
        /*0054*/ 	.word	0x000004b0


	//   ....[5]....
        /*0058*/ 	.word	0x00000550


	//   ....[6]....
        /*005c*/ 	.word	0x000005f0


	//   ....[7]....
        /*0060*/ 	.word	0x00000690


	//   ....[8]....
        /*0064*/ 	.word	0x00000730


	//   ....[9]....
        /*0068*/ 	.word	0x000007d0


	//   ....[10]....
        /*006c*/ 	.word	0x00000870


	//   ....[11]....
        /*0070*/ 	.word	0x00000910


	//   ....[12]....
        /*0074*/ 	.word	0x000009b0


	//   ....[13]....
        /*0078*/ 	.word	0x00000a50


	//   ....[14]....
        /*007c*/ 	.word	0x00000af0


	//   ....[15]....
        /*0080*/ 	.word	0x00000b90


	//   ....[16]....
        /*0084*/ 	.word	0x00000d10


	//   ....[17]....
        /*0088*/ 	.word	0x00000db0


	//   ....[18]....
        /*008c*/ 	.word	0x00000e50


	//   ....[19]....
        /*0090*/ 	.word	0x00000ef0


	//   ....[20]....
        /*0094*/ 	.word	0x00000f90


	//   ....[21]....
        /*0098*/ 	.word	0x00001030


	//   ....[22]....
        /*009c*/ 	.word	0x000010d0


	//   ....[23]....
        /*00a0*/ 	.word	0x00001170


	//   ....[24]....
        /*00a4*/ 	.word	0x000012b0


	//   ....[25]....
        /*00a8*/ 	.word	0x00001350


	//   ....[26]....
        /*00ac*/ 	.word	0x000013f0


	//   ....[27]....
        /*00b0*/ 	.word	0x00001490


	//   ....[28]....
        /*00b4*/ 	.word	0x000015f0


	//----- nvinfo : EIATTR_EXIT_INSTR_OFFSETS
	.align		4
.L_50:
        /*00b8*/ 	.byte	0x04, 0x1c
        /*00ba*/ 	.short	(.L_52 - .L_51)


	//   ....[0]....
.L_51:
        /*00bc*/ 	.word	0x00000070


	//   ....[1]....
        /*00c0*/ 	.word	0x00000c00


	//   ....[2]....
        /*00c4*/ 	.word	0x000011a0


	//   ....[3]....
        /*00c8*/ 	.word	0x000014c0


	//   ....[4]....
        /*00cc*/ 	.word	0x00001640


	//----- nvinfo : EIATTR_CRS_STACK_SIZE
	.align		4
.L_52:
        /*00d0*/ 	.byte	0x04, 0x1e
        /*00d2*/ 	.short	(.L_54 - .L_53)
.L_53:
        /*00d4*/ 	.word	0x00000000


	//----- nvinfo : EIATTR_CBANK_PARAM_SIZE
	.align		4
.L_54:
        /*00d8*/ 	.byte	0x03, 0x19
        /*00da*/ 	.short	0x000c


	//----- nvinfo : EIATTR_PARAM_CBANK
	.align		4
        /*00dc*/ 	.byte	0x04, 0x0a
        /*00de*/ 	.short	(.L_56 - .L_55)
	.align		4
.L_55:
        /*00e0*/ 	.word	index@(.nv.constant0._Z5printPii)
        /*00e4*/ 	.short	0x0380
        /*00e6*/ 	.short	0x000c


	//----- nvinfo : EIATTR_SW_WAR
	.align		4
.L_56:
        /*00e8*/ 	.byte	0x04, 0x36
        /*00ea*/ 	.short	(.L_58 - .L_57)
.L_57:
        /*00ec*/ 	.word	0x00000008
.L_58:


//--------------------- .nv.info._Z7randomsP17curandStateXORWOWPiS1_ --------------------------
	.section	.nv.info._Z7randomsP17curandStateXORWOWPiS1_,"",@"SHT_CUDA_INFO"
	.sectionflags	@""
	.align	4


	//----- nvinfo : EIATTR_CUDA_API_VERSION
	.align		4
        /*0000*/ 	.byte	0x04, 0x37
        /*0002*/ 	.short	(.L_60 - .L_59)
.L_59:
        /*0004*/ 	.word	0x00000082


	//----- nvinfo : EIATTR_KPARAM_INFO
	.align		4
.L_60:
        /*0008*/ 	.byte	0x04, 0x17
        /*000a*/ 	.short	(.L_62 - .L_61)
.L_61:
        /*000c*/ 	.word	0x00000000
        /*0010*/ 	.short	0x0002
        /*0012*/ 	.short	0x0010
        /*0014*/ 	.byte	0x00, 0xf5, 0x21, 0x00


	//----- nvinfo : EIATTR_KPARAM_INFO
	.align		4
.L_62:
        /*0018*/ 	.byte	0x04, 0x17
        /*001a*/ 	.short	(.L_64 - .L_63)
.L_63:
        /*001c*/ 	.word	0x00000000
        /*0020*/ 	.short	0x0001
        /*0022*/ 	.short	0x0008
        /*0024*/ 	.byte	0x00, 0xf5, 0x21, 0x00


	//----- nvinfo : EIATTR_KPARAM_INFO
	.align		4
.L_64:
        /*0028*/ 	.byte	0x04, 0x17
        /*002a*/ 	.short	(.L_66 - .L_65)
.L_65:
        /*002c*/ 	.word	0x00000000
        /*0030*/ 	.short	0x0000
        /*0032*/ 	.short	0x0000
        /*0034*/ 	.byte	0x00, 0xf5, 0x21, 0x00


	//----- nvinfo : EIATTR_SPARSE_MMA_MASK
	.align		4
.L_66:
        /*0038*/ 	.byte	0x03, 0x50
        /*003a*/ 	.short	0x0000


	//----- nvinfo : EIATTR_MAXREG_COUNT
	.align		4
        /*003c*/ 	.byte	0x03, 0x1b
        /*003e*/ 	.short	0x00ff


	//----- nvinfo : EIATTR_MERCURY_ISA_VERSION
	.align		4
        /*0040*/ 	.byte	0x03, 0x5f
        /*0042*/ 	.short	0x0101


	//----- nvinfo : EIATTR_VRC_CTA_INIT_COUNT
	.align		4
        /*0044*/ 	.byte	0x02, 0x4a
	.zero		1
	.zero		1


	//----- nvinfo : EIATTR_EXIT_INSTR_OFFSETS
	.align		4
        /*0048*/ 	.byte	0x04, 0x1c
        /*004a*/ 	.short	(.L_68 - .L_67)


	//   ....[0]....
.L_67:
        /*004c*/ 	.word	0x000002e0


	//----- nvinfo : EIATTR_CBANK_PARAM_SIZE
	.align		4
.L_68:
        /*0050*/ 	.byte	0x03, 0x19
        /*0052*/ 	.short	0x0018


	//----- nvinfo : EIATTR_PARAM_CBANK
	.align		4
        /*0054*/ 	.byte	0x04, 0x0a
        /*0056*/ 	.short	(.L_70 - .L_69)
	.align		4
.L_69:
        /*0058*/ 	.word	index@(.nv.constant0._Z7randomsP17curandStateXORWOWPiS1_)
        /*005c*/ 	.short	0x0380
        /*005e*/ 	.short	0x0018


	//----- nvinfo : EIATTR_SW_WAR
	.align		4
.L_70:
        /*0060*/ 	.byte	0x04, 0x36
        /*0062*/ 	.short	(.L_72 - .L_71)
.L_71:
        /*0064*/ 	.word	0x00000008
.L_72:


//--------------------- .nv.info._Z4initjP17curandStateXORWOW --------------------------
	.section	.nv.info._Z4initjP17curandStateXORWOW,"",@"SHT_CUDA_INFO"
	.sectionflags	@""
	.align	4


	//----- nvinfo : EIATTR_CUDA_API_VERSION
	.align		4
        /*0000*/ 	.byte	0x04, 0x37
        /*0002*/ 	.short	(.L_74 - .L_73)
.L_73:
        /*0004*/ 	.word	0x00000082


	//----- nvinfo : EIATTR_KPARAM_INFO
	.align		4
.L_74:
        /*0008*/ 	.byte	0x04, 0x17
        /*000a*/ 	.short	(.L_76 - .L_75)
.L_75:
        /*000c*/ 	.word	0x00000000
        /*0010*/ 	.short	0x0001
        /*0012*/ 	.short	0x0008
        /*0014*/ 	.byte	0x00, 0xf5, 0x21, 0x00


	//----- nvinfo : EIATTR_KPARAM_INFO
	.align		4
.L_76:
        /*0018*/ 	.byte	0x04, 0x17
        /*001a*/ 	.short	(.L_78 - .L_77)
.L_77:
        /*001c*/ 	.word	0x00000000
        /*0020*/ 	.short	0x0000
        /*0022*/ 	.short	0x0000
        /*0024*/ 	.byte	0x00, 0xf0, 0x11, 0x00


	//----- nvinfo : EIATTR_SPARSE_MMA_MASK
	.align		4
.L_78:
        /*0028*/ 	.byte	0x03, 0x50
        /*002a*/ 	.short	0x0000


	//----- nvinfo : EIATTR_MAXREG_COUNT
	.align		4
        /*002c*/ 	.byte	0x03, 0x1b
        /*002e*/ 	.short	0x00ff


	//----- nvinfo : EIATTR_MERCURY_ISA_VERSION
	.align		4
        /*0030*/ 	.byte	0x03, 0x5f
        /*0032*/ 	.short	0x0101


	//----- nvinfo : EIATTR_VRC_CTA_INIT_COUNT
	.align		4
        /*0034*/ 	.byte	0x02, 0x4a
	.zero		1
	.zero		1


	//----- nvinfo : EIATTR_EXIT_INSTR_OFFSETS
	.align		4
        /*0038*/ 	.byte	0x04, 0x1c
        /*003a*/ 	.short	(.L_80 - .L_79)


	//   ....[0]....
.L_79:
        /*003c*/ 	.word	0x00000ea0


	//----- nvinfo : EIATTR_CBANK_PARAM_SIZE
	.align		4
.L_80:
        /*0040*/ 	.byte	0x03, 0x19
        /*0042*/ 	.short	0x0010


	//----- nvinfo : EIATTR_PARAM_CBANK
	.align		4
        /*0044*/ 	.byte	0x04, 0x0a
        /*0046*/ 	.short	(.L_82 - .L_81)
	.align		4
.L_81:
        /*0048*/ 	.word	index@(.nv.constant0._Z4initjP17curandStateXORWOW)
        /*004c*/ 	.short	0x0380
        /*004e*/ 	.short	0x0010


	//----- nvinfo : EIATTR_SW_WAR
	.align		4
.L_82:
        /*0050*/ 	.byte	0x04, 0x36
        /*0052*/ 	.short	(.L_84 - .L_83)
.L_83:
        /*0054*/ 	.word	0x00000008
.L_84:


//--------------------- .nv.info._Z22fps_multiblocks_KerneliiPKiS0_S0_S0_PfPKfPi --------------------------
	.section	.nv.info._Z22fps_multiblocks_KerneliiPKiS0_S0_S0_PfPKfPi,"",@"SHT_CUDA_INFO"
	.sectionflags	@""
	.align	4


	//----- nvinfo : EIATTR_CUDA_API_VERSION
	.align		4
        /*0000*/ 	.byte	0x04, 0x37
        /*0002*/ 	.short	(.L_86 - .L_85)
.L_85:
        /*0004*/ 	.word	0x00000082


	//----- nvinfo : EIATTR_KPARAM_INFO
	.align		4
.L_86:
        /*0008*/ 	.byte	0x04, 0x17
        /*000a*/ 	.short	(.L_88 - .L_87)
.L_87:
        /*000c*/ 	.word	0x00000000
        /*0010*/ 	.short	0x0008
        /*0012*/ 	.short	0x0038
        /*0014*/ 	.byte	0x00, 0xf5, 0x21, 0x00


	//----- nvinfo : EIATTR_KPARAM_INFO
	.align		4
.L_88:
        /*0018*/ 	.byte	0x04, 0x17
        /*001a*/ 	.short	(.L_90 - .L_89)
.L_89:
        /*001c*/ 	.word	0x00000000
        /*0020*/ 	.short	0x0007
        /*0022*/ 	.short	0x0030
        /*0024*/ 	.byte	0x00, 0xf5, 0x21, 0x00


	//----- nvinfo : EIATTR_KPARAM_INFO
	.align		4
.L_90:
        /*0028*/ 	.byte	0x04, 0x17
        /*002a*/ 	.short	(.L_92 - .L_91)
.L_91:
        /*002c*/ 	.word	0x00000000
        /*0030*/ 	.short	0x0006
        /*0032*/ 	.short	0x0028
        /*0034*/ 	.byte	0x00, 0xf5, 0x21, 0x00


	//----- nvinfo : EIATTR_KPARAM_INFO
	.align		4
.L_92:
        /*0038*/ 	.byte	0x04, 0x17
        /*003a*/ 	.short	(.L_94 - .L_93)
.L_93:
        /*003c*/ 	.word	0x00000000
        /*0040*/ 	.short	0x0005
        /*0042*/ 	.short	0x0020
        /*0044*/ 	.byte	0x00, 0xf5, 0x21, 0x00


	//----- nvinfo : EIATTR_KPARAM_INFO
	.align		4
.L_94:
        /*0048*/ 	.byte	0x04, 0x17
        /*004a*/ 	.short	(.L_96 - .L_95)
.L_95:
        /*004c*/ 	.word	0x00000000
        /*0050*/ 	.short	0x0004
        /*0052*/ 	.short	0x0018
        /*0054*/ 	.byte	0x00, 0xf5, 0x21, 0x00


	//----- nvinfo : EIATTR_KPARAM_INFO
	.align		4
.L_96:
        /*0058*/ 	.byte	0x04, 0x17
        /*005a*/ 	.short	(.L_98 - .L_97)
.L_97:
        /*005c*/ 	.word	0x00000000
        /*0060*/ 	.short	0x0003
        /*0062*/ 	.short	0x0010
        /*0064*/ 	.byte	0x00, 0xf5, 0x21, 0x00


	//----- nvinfo : EIATTR_KPARAM_INFO
	.align		4
.L_98:
        /*0068*/ 	.byte	0x04, 0x17
        /*006a*/ 	.short	(.L_100 - .L_99)
.L_99:
        /*006c*/ 	.word	0x00000000
        /*0070*/ 	.short	0x0002
        /*0072*/ 	.short	0x0008
        /*0074*/ 	.byte	0x00, 0xf5, 0x21, 0x00


	//----- nvinfo : EIATTR_KPARAM_INFO
	.align		4
.L_100:
        /*0078*/ 	.byte	0x04, 0x17
        /*007a*/ 	.short	(.L_102 - .L_101)
.L_101:
        /*007c*/ 	.word	0x00000000
        /*0080*/ 	.short	0x0001
        /*0082*/ 	.short	0x0004
        /*0084*/ 	.byte	0x00, 0xf0, 0x11, 0x00


	//----- nvinfo : EIATTR_KPARAM_INFO
	.align		4
.L_102:
        /*0088*/ 	.byte	0x04, 0x17
        /*008a*/ 	.short	(.L_104 - .L_103)
.L_103:
        /*008c*/ 	.word	0x00000000
        /*0090*/ 	.short	0x0000
        /*0092*/ 	.short	0x0000
        /*0094*/ 	.byte	0x00, 0xf0, 0x11, 0x00


	//----- nvinfo : EIATTR_SPARSE_MMA_MASK
	.align		4
.L_104:
        /*0098*/ 	.byte	0x03, 0x50
        /*009a*/ 	.short	0x0000


	//----- nvinfo : EIATTR_MAXREG_COUNT
	.align		4
        /*009c*/ 	.byte	0x03, 0x1b
        /*009e*/ 	.short	0x00ff


	//----- nvinfo : EIATTR_NUM_BARRIERS
	.align		4
        /*00a0*/ 	.byte	0x02, 0x4c
        /*00a2*/ 	.byte	0x01
	.zero		1


	//----- nvinfo : EIATTR_EXTERNS
	.align		4
        /*00a4*/ 	.byte	0x04, 0x0f
        /*00a6*/ 	.short	(.L_106 - .L_105)


	//   ....[0]....
	.align		4
.L_105:
        /*00a8*/ 	.word	index@(vprintf)


	//----- nvinfo : EIATTR_MERCURY_ISA_VERSION
	.align		4
.L_106:
        /*00ac*/ 	.byte	0x03, 0x5f
        /*00ae*/ 	.short	0x0101


	//----- nvinfo : EIATTR_VRC_CTA_INIT_COUNT
	.align		4
        /*00b0*/ 	.byte	0x02, 0x4a
	.zero		1
	.zero		1


	//----- nvinfo : EIATTR_SYSCALL_OFFSETS
	.align		4
        /*00b4*/ 	.byte	0x04, 0x46
        /*00b6*/ 	.short	(.L_108 - .L_107)


	//   ....[0]....
.L_107:
        /*00b8*/ 	.word	0x00000f20


	//----- nvinfo : EIATTR_EXIT_INSTR_OFFSETS
	.align		4
.L_108:
        /*00bc*/ 	.byte	0x04, 0x1c
        /*00be*/ 	.short	(.L_110 - .L_109)


	//   ....[0]....
.L_109:
        /*00c0*/ 	.word	0x00000040


	//   ....[1]....
        /*00c4*/ 	.word	0x00000ea0


	//   ....[2]....
        /*00c8*/ 	.word	0x00000f30


	//----- nvinfo : EIATTR_CRS_STACK_SIZE
	.align		4
.L_110:
        /*00cc*/ 	.byte	0x04, 0x1e
        /*00ce*/ 	.short	(.L_112 - .L_111)
.L_111:
        /*00d0*/ 	.word	0x00000000


	//----- nvinfo : EIATTR_CBANK_PARAM_SIZE
	.align		4
.L_112:
        /*00d4*/ 	.byte	0x03, 0x19
        /*00d6*/ 	.short	0x0040


	//----- nvinfo : EIATTR_PARAM_CBANK
	.align		4
        /*00d8*/ 	.byte	0x04, 0x0a
        /*00da*/ 	.short	(.L_114 - .L_113)
	.align		4
.L_113:
        /*00dc*/ 	.word	index@(.nv.constant0._Z22fps_multiblocks_KerneliiPKiS0_S0_S0_PfPKfPi)
        /*00e0*/ 	.short	0x0380
        /*00e2*/ 	.short	0x0040


	//----- nvinfo : EIATTR_SW_WAR
	.align		4
.L_114:
        /*00e4*/ 	.byte	0x04, 0x36
        /*00e6*/ 	.short	(.L_116 - .L_115)
.L_115:
        /*00e8*/ 	.word	0x00000008
.L_116:


//--------------------- .nv.info._Z27farthestpointsamplingKerneliiiPfPKfPi --------------------------
	.section	.nv.info._Z27farthestpointsamplingKerneliiiPfPKfPi,"",@"SHT_CUDA_INFO"
	.sectionflags	@""
	.align	4


	//----- nvinfo : EIATTR_CUDA_API_VERSION
	.align		4
        /*0000*/ 	.byte	0x04, 0x37
        /*0002*/ 	.short	(.L_118 - .L_117)
.L_117:
        /*0004*/ 	.word	0x00000082


	//----- nvinfo : EIATTR_KPARAM_INFO
	.align		4
.L_118:
        /*0008*/ 	.byte	0x04, 0x17
        /*000a*/ 	.short	(.L_120 - .L_119)
.L_119:
        /*000c*/ 	.word	0x00000000
        /*0010*/ 	.short	0x0005
        /*0012*/ 	.short	0x0020
        /*0014*/ 	.byte	0x00, 0xf5, 0x21, 0x00


	//----- nvinfo : EIATTR_KPARAM_INFO
	.align		4
.L_120:
        /*0018*/ 	.byte	0x04, 0x17
        /*001a*/ 	.short	(.L_122 - .L_121)
.L_121:
        /*001c*/ 	.word	0x00000000
        /*0020*/ 	.short	0x0004
        /*0022*/ 	.short	0x0018
        /*0024*/ 	.byte	0x00, 0xf5, 0x21, 0x00


	//----- nvinfo : EIATTR_KPARAM_INFO
	.align		4
.L_122:
        /*0028*/ 	.byte	0x04, 0x17
        /*002a*/ 	.short	(.L_124 - .L_123)
.L_123:
        /*002c*/ 	.word	0x00000000
        /*0030*/ 	.short	0x0003
        /*0032*/ 	.short	0x0010
        /*0034*/ 	.byte	0x00, 0xf5, 0x21, 0x00


	//----- nvinfo : EIATTR_KPARAM_INFO
	.align		4
.L_124:
        /*0038*/ 	.byte	0x04, 0x17
        /*003a*/ 	.short	(.L_126 - .L_125)
.L_125:
        /*003c*/ 	.word	0x00000000
        /*0040*/ 	.short	0x0002
        /*0042*/ 	.short	0x0008
        /*0044*/ 	.byte	0x00, 0xf0, 0x11, 0x00


	//----- nvinfo : EIATTR_KPARAM_INFO
	.align		4
.L_126:
        /*0048*/ 	.byte	0x04, 0x17
        /*004a*/ 	.short	(.L_128 - .L_127)
.L_127:
        /*004c*/ 	.word	0x00000000
        /*0050*/ 	.short	0x0001
        /*0052*/ 	.short	0x0004
        /*0054*/ 	.byte	0x00, 0xf0, 0x11, 0x00


	//----- nvinfo : EIATTR_KPARAM_INFO
	.align		4
.L_128:
        /*0058*/ 	.byte	0x04, 0x17
        /*005a*/ 	.short	(.L_130 - .L_129)
.L_129:
        /*005c*/ 	.word	0x00000000
        /*0060*/ 	.short	0x0000
        /*0062*/ 	.short	0x0000
        /*0064*/ 	.byte	0x00, 0xf0, 0x11, 0x00


	//----- nvinfo : EIATTR_SPARSE_MMA_MASK
	.align		4
.L_130:
        /*0068*/ 	.byte	0x03, 0x50
        /*006a*/ 	.short	0x0000


	//----- nvinfo : EIATTR_MAXREG_COUNT
	.align		4
        /*006c*/ 	.byte	0x03, 0x1b
        /*006e*/ 	.short	0x00ff


	//----- nvinfo : EIATTR_NUM_BARRIERS
	.align		4
        /*0070*/ 	.byte	0x02, 0x4c
        /*0072*/ 	.byte	0x01
	.zero		1


	//----- nvinfo : EIATTR_MERCURY_ISA_VERSION
	.align		4
        /*0074*/ 	.byte	0x03, 0x5f
        /*0076*/ 	.short	0x0101


	//----- nvinfo : EIATTR_VRC_CTA_INIT_COUNT
	.align		4
        /*0078*/ 	.byte	0x02, 0x4a
	.zero		1
	.zero		1


	//----- nvinfo : EIATTR_EXIT_INSTR_OFFSETS
	.align		4
        /*007c*/ 	.byte	0x04, 0x1c
        /*007e*/ 	.short	(.L_132 - .L_131)


	//   ....[0]....
.L_131:
        /*0080*/ 	.word	0x00000180


	//   ....[1]....
        /*0084*/ 	.word	0x00000770


	//----- nvinfo : EIATTR_CRS_STACK_SIZE
	.align		4
.L_132:
        /*0088*/ 	.byte	0x04, 0x1e
        /*008a*/ 	.short	(.L_134 - .L_133)
.L_133:
        /*008c*/ 	.word	0x00000000


	//----- nvinfo : EIATTR_CBANK_PARAM_SIZE
	.align		4
.L_134:
        /*0090*/ 	.byte	0x03, 0x19
        /*0092*/ 	.short	0x0028


	//----- nvinfo : EIATTR_PARAM_CBANK
	.align		4
        /*0094*/ 	.byte	0x04, 0x0a
        /*0096*/ 	.short	(.L_136 - .L_135)
	.align		4
.L_135:
        /*0098*/ 	.word	index@(.nv.constant0._Z27farthestpointsamplingKerneliiiPfPKfPi)
        /*009c*/ 	.short	0x0380
        /*009e*/ 	.short	0x0028


	//----- nvinfo : EIATTR_SW_WAR
	.align		4
.L_136:
        /*00a0*/ 	.byte	0x04, 0x36
        /*00a2*/ 	.short	(.L_138 - .L_137)
.L_137:
        /*00a4*/ 	.word	0x00000008
.L_138:


//--------------------- .nv.callgraph             --------------------------
	.section	.nv.callgraph,"",@"SHT_CUDA_CALLGRAPH"
	.align	4
	.sectionentsize	8
	.align		4
        /*0000*/ 	.word	0x00000000
	.align		4
        /*0004*/ 	.word	0xffffffff
	.align		4
        /*0008*/ 	.word	index@(_Z5printPii)
	.align		4
        /*000c*/ 	.word	index@(vprintf)
	.align		4
        /*0010*/ 	.word	index@(_Z22fps_multiblocks_KerneliiPKiS0_S0_S0_PfPKfPi)
	.align		4
        /*0014*/ 	.word	index@(vprintf)
	.align		4
        /*0018*/ 	.word	0x00000000
	.align		4
        /*001c*/ 	.word	0xfffffffe
	.align		4
        /*0020*/ 	.word	0x00000000
	.align		4
        /*0024*/ 	.word	0xfffffffd
	.align		4
        /*0028*/ 	.word	0x00000000
	.align		4
        /*002c*/ 	.word	0xfffffffc


//--------------------- .nv.constant4             --------------------------
	.section	.nv.constant4,"a",@progbits
	.align	8
	.align		8
.nv.constant4:
        /*0000*/ 	.dword	vprintf
	.align		8
        /*0008*/ 	.dword	precalc_xorwow_matrix
	.align		8
        /*0010*/ 	.dword	precalc_xorwow_offset_matrix
	.align		8
        /*0018*/ 	.dword	mrg32k3aM1
	.align		8
        /*0020*/ 	.dword	mrg32k3aM2
	.align		8
        /*0028*/ 	.dword	mrg32k3aM1SubSeq
	.align		8
        /*0030*/ 	.dword	mrg32k3aM2SubSeq
	.align		8
        /*0038*/ 	.dword	mrg32k3aM1Seq
	.align		8
        /*0040*/ 	.dword	mrg32k3aM2Seq
	.align		8
        /*0048*/ 	.dword	$str
	.align		8
        /*0050*/ 	.dword	$str$1


//--------------------- .nv.constant3             --------------------------
	.section	.nv.constant3,"a",@progbits
	.align	8
.nv.constant3:
	.type		__cr_lgamma_table,@object
	.size		__cr_lgamma_table,(.L_8 - __cr_lgamma_table)
__cr_lgamma_table:
        /*0000*/ 	.byte	0x00, 0x00, 0x00, 0x00, 0x00, 0x00, 0x00, 0x00, 0x00, 0x00, 0x00, 0x00, 0x00, 0x00, 0x00, 0x00
        /*0010*/ 	.byte	0xef, 0x39, 0xfa, 0xfe, 0x42, 0x2e, 0xe6, 0x3f, 0x02, 0x20, 0x2a, 0xfa, 0x0b, 0xab, 0xfc, 0x3f
        /*0020*/ 	.byte	0xf9, 0x2c, 0x92, 0x7c, 0xa7, 0x6c, 0x09, 0x40, 0xc9, 0x79, 0x44, 0x3c, 0x64, 0x26, 0x13, 0x40
        /*0030*/ 	.byte	0xca, 0x01, 0xcf, 0x3a, 0x27, 0x51, 0x1a, 0x40, 0x30, 0xcc, 0x2d, 0xf3, 0xe1, 0x0c, 0x21, 0x40
        /*0040*/ 	.byte	0x0d, 0xb7, 0xfc, 0x82, 0x8e, 0x35, 0x25, 0x40
.L_8:


//--------------------- .text._Z5printPii         --------------------------
	.section	.text._Z5printPii,"ax",@progbits
	.align	128
        .global         _Z5printPii
        .type           _Z5printPii,@function
        .size           _Z5printPii,(.L_x_78 - _Z5printPii)
        .other          _Z5printPii,@"STO_CUDA_ENTRY STV_DEFAULT"
_Z5printPii:
.text._Z5printPii:
[----:B------:R-:W0:Y:S08]  /*0000*/  LDC R1, c[0x0][0x37c] ;  /* 0x0000df00ff017b82 */ /* 0x000e300000000800 */
[----:B------:R-:W1:Y:S01]  /*0010*/  LDC R0, c[0x0][0x388] ;  /* 0x0000e200ff007b82 */ /* 0x000e620000000800 */
[----:B------:R-:W2:Y:S01]  /*0020*/  LDCU UR4, c[0x0][0x2f8] ;  /* 0x00005f00ff0477ac */ /* 0x000ea20008000800 */
[----:B0-----:R-:W-:Y:S01]  /*0030*/  VIADD R1, R1, 0xfffffff8 ;  /* 0xfffffff801017836 */ /* 0x001fe20000000000 */
[----:B------:R-:W0:Y:S04]  /*0040*/  LDCU UR5, c[0x0][0x2fc] ;  /* 0x00005f80ff0577ac */ /* 0x000e280008000800 */
[----:B--2---:R-:W-:-:S02]  /*0050*/  IADD3 R18, P0, PT, R1, UR4, RZ ;  /* 0x0000000401127c10 */ /* 0x004fc4000ff1e0ff */
[----:B-1----:R-:W-:-:S13]  /*0060*/  ISETP.GE.AND P1, PT, R0, 0x1, PT ;  /* 0x000000010000780c */ /* 0x002fda0003f26270 */
[----:B0-----:R-:W-:Y:S05]  /*0070*/  @!P1 EXIT ;  /* 0x000000000000994d */ /* 0x001fea0003800000 */
[C---:B------:R-:W-:Y:S01]  /*0080*/  ISETP.GE.U32.AND P1, PT, R0.reuse, 0x10, PT ;  /* 0x000000100000780c */ /* 0x040fe20003f26070 */
[----:B------:R-:W0:Y:S01]  /*0090*/  LDCU.64 UR36, c[0x0][0x358] ;  /* 0x00006b00ff2477ac */ /* 0x000e220008000a00 */
[----:B------:R-:W-:Y:S01]  /*00a0*/  IMAD.X R2, RZ, RZ, UR5, P0 ;  /* 0x00000005ff027e24 */ /* 0x000fe200080e06ff */
[----:B------:R-:W-:Y:S01]  /*00b0*/  LOP3.LUT R24, R0, 0xf, RZ, 0xc0, !PT ;  /* 0x0000000f00187812 */ /* 0x000fe200078ec0ff */
[----:B------:R-:W-:-:S09]  /*00c0*/  IMAD.MOV.U32 R19, RZ, RZ, RZ ;  /* 0x000000ffff137224 */ /* 0x000fd200078e00ff */
[----:B------:R-:W-:Y:S05]  /*00d0*/  @!P1 BRA `(.L_x_0) ;  /* 0x0000000800c49947 */ /* 0x000fea0003800000 */
[----:B------:R-:W1:Y:S01]  /*00e0*/  LDCU.64 UR4, c[0x0][0x380] ;  /* 0x00007000ff0477ac */ /* 0x000e620008000a00 */
[----:B------:R-:W-:Y:S01]  /*00f0*/  LOP3.LUT R19, R0, 0x7ffffff0, RZ, 0xc0, !PT ;  /* 0x7ffffff000137812 */ /* 0x000fe200078ec0ff */
[----:B------:R-:W-:Y:S03]  /*0100*/  BSSY.RECONVERGENT B6, `(.L_x_0) ;  /* 0x00000ae000067945 */ /* 0x000fe60003800200 */
[----:B------:R-:W-:Y:S01]  /*0110*/  IADD3 R23, PT, PT, -R19, RZ, RZ ;  /* 0x000000ff13177210 */ /* 0x000fe20007ffe1ff */
[----:B-1----:R-:W-:-:S04]  /*0120*/  UIADD3 UR4, UP0, UPT, UR4, 0x20, URZ ;  /* 0x0000002004047890 */ /* 0x002fc8000ff1e0ff */
[----:B------:R-:W-:Y:S02]  /*0130*/  UIADD3.X UR5, UPT, UPT, URZ, UR5, URZ, UP0, !UPT ;  /* 0x00000005ff057290 */ /* 0x000fe400087fe4ff */
[----:B------:R-:W-:-:S04]  /*0140*/  IMAD.U32 R16, RZ, RZ, UR4 ;  /* 0x00000004ff107e24 */ /* 0x000fc8000f8e00ff */
[----:B------:R-:W-:-:S07]  /*0150*/  IMAD.U32 R17, RZ, RZ, UR5 ;  /* 0x00000005ff117e24 */ /* 0x000fce000f8e00ff */
.L_x_17:
[----:B0-----:R-:W2:Y:S01]  /*0160*/  LDG.E R0, desc[UR36][R16.64+-0x20] ;  /* 0xffffe02410007981 */ /* 0x001ea2000c1e1900 */
[----:B------:R-:W-:Y:S01]  /*0170*/  MOV R22, 0x0 ;  /* 0x0000000000167802 */ /* 0x000fe20000000f00 */
[----:B------:R-:W0:Y:S01]  /*0180*/  LDCU.64 UR4, c[0x4][0x50] ;  /* 0x01000a00ff0477ac */ /* 0x000e220008000a00 */
[----:B------:R-:W-:Y:S02]  /*0190*/  VIADD R23, R23, 0x10 ;  /* 0x0000001017177836 */ /* 0x000fe40000000000 */
[----:B------:R1:W3:Y:S01]  /*01a0*/  LDC.64 R8, c[0x4][R22] ;  /* 0x0100000016087b82 */ /* 0x0002e20000000a00 */
[----:B------:R-:W-:Y:S02]  /*01b0*/  IMAD.MOV.U32 R6, RZ, RZ, R18 ;  /* 0x000000ffff067224 */ /* 0x000fe400078e0012 */
[----:B------:R-:W-:Y:S01]  /*01c0*/  ISETP.NE.AND P0, PT, R23, RZ, PT ;  /* 0x000000ff1700720c */ /* 0x000fe20003f05270 */
[----:B------:R-:W-:-:S03]  /*01d0*/  IMAD.MOV.U32 R7, RZ, RZ, R2 ;  /* 0x000000ffff077224 */ /* 0x000fc600078e0002 */
[----:B------:R-:W-:Y:S02]  /*01e0*/  P2R R25, PR, RZ, 0x1 ;  /* 0x00000001ff197803 */ /* 0x000fe40000000000 */
[----:B0-----:R-:W-:Y:S01]  /*01f0*/  MOV R4, UR4 ;  /* 0x0000000400047c02 */ /* 0x001fe20008000f00 */
[----:B------:R-:W-:Y:S01]  /*0200*/  IMAD.U32 R5, RZ, RZ, UR5 ;  /* 0x00000005ff057e24 */ /* 0x000fe2000f8e00ff */
[----:B--23--:R1:W-:Y:S06]  /*0210*/  STL [R1], R0 ;  /* 0x0000000001007387 */ /* 0x00c3ec0000100800 */
[----:B------:R-:W-:-:S07]  /*0220*/  LEPC R20, `(.L_x_1) ;  /* 0x000000001014794e */ /* 0x000fce0000000000 */
[----:B-1----:R-:W-:Y:S05]  /*0230*/  CALL.ABS.NOINC R8 ;  /* 0x0000000008007343 */ /* 0x002fea0003c00000 */
.L_x_1:
[----:B------:R-:W2:Y:S01]  /*0240*/  LDG.E R0, desc[UR36][R16.64+-0x1c] ;  /* 0xffffe42410007981 */ /* 0x000ea2000c1e1900 */
[----:B------:R0:W1:Y:S01]  /*0250*/  LDC.64 R8, c[0x4][R22] ;  /* 0x0100000016087b82 */ /* 0x0000620000000a00 */
[----:B------:R-:W3:Y:S01]  /*0260*/  LDCU.64 UR4, c[0x4][0x50] ;  /* 0x01000a00ff0477ac */ /* 0x000ee20008000a00 */
[----:B------:R-:W-:Y:S02]  /*0270*/  IMAD.MOV.U32 R6, RZ, RZ, R18 ;  /* 0x000000ffff067224 */ /* 0x000fe400078e0012 */
[----:B------:R-:W-:Y:S01]  /*0280*/  IMAD.MOV.U32 R7, RZ, RZ, R2 ;  /* 0x000000ffff077224 */ /* 0x000fe200078e0002 */
[----:B---3--:R-:W-:Y:S01]  /*0290*/  MOV R4, UR4 ;  /* 0x0000000400047c02 */ /* 0x008fe20008000f00 */
[----:B------:R-:W-:Y:S01]  /*02a0*/  IMAD.U32 R5, RZ, RZ, UR5 ;  /* 0x00000005ff057e24 */ /* 0x000fe2000f8e00ff */
[----:B-12---:R0:W-:Y:S06]  /*02b0*/  STL [R1], R0 ;  /* 0x0000000001007387 */ /* 0x0061ec0000100800 */
[----:B------:R-:W-:-:S07]  /*02c0*/  LEPC R20, `(.L_x_2) ;  /* 0x000000001014794e */ /* 0x000fce0000000000 */
[----:B0-----:R-:W-:Y:S05]  /*02d0*/  CALL.ABS.NOINC R8 ;  /* 0x0000000008007343 */ /* 0x001fea0003c00000 */
.L_x_2:
[----:B------:R-:W2:Y:S01]  /*02e0*/  LDG.E R0, desc[UR36][R16.64+-0x18] ;  /* 0xffffe82410007981 */ /* 0x000ea2000c1e1900 */
[----:B------:R0:W1:Y:S01]  /*02f0*/  LDC.64 R8, c[0x4][R22] ;  /* 0x0100000016087b82 */ /* 0x0000620000000a00 */
[----:B------:R-:W3:Y:S01]  /*0300*/  LDCU.64 UR4, c[0x4][0x50] ;  /* 0x01000a00ff0477ac */ /* 0x000ee20008000a00 */
[----:B------:R-:W-:Y:S01]  /*0310*/  IMAD.MOV.U32 R6, RZ, RZ, R18 ;  /* 0x000000ffff067224 */ /* 0x000fe200078e0012 */
[----:B------:R-:W-:Y:S02]  /*0320*/  MOV R7, R2 ;  /* 0x0000000200077202 */ /* 0x000fe40000000f00 */
[----:B---3--:R-:W-:Y:S01]  /*0330*/  MOV R4, UR4 ;  /* 0x0000000400047c02 */ /* 0x008fe20008000f00 */
[----:B------:R-:W-:Y:S01]  /*0340*/  IMAD.U32 R5, RZ, RZ, UR5 ;  /* 0x00000005ff057e24 */ /* 0x000fe2000f8e00ff */
[----:B-12---:R0:W-:Y:S06]  /*0350*/  STL [R1], R0 ;  /* 0x0000000001007387 */ /* 0x0061ec0000100800 */
[----:B------:R-:W-:-:S07]  /*0360*/  LEPC R20, `(.L_x_3) ;  /* 0x000000001014794e */ /* 0x000fce0000000000 */
[----:B0-----:R-:W-:Y:S05]  /*0370*/  CALL.ABS.NOINC R8 ;  /* 0x0000000008007343 */ /* 0x001fea0003c00000 */
.L_x_3:
[----:B------:R-:W2:Y:S01]  /*0380*/  LDG.E R0, desc[UR36][R16.64+-0x14] ;  /* 0xffffec2410007981 */ /* 0x000ea2000c1e1900 */
[----:B------:R0:W1:Y:S01]  /*0390*/  LDC.64 R8, c[0x4][R22] ;  /* 0x0100000016087b82 */ /* 0x0000620000000a00 */
[----:B------:R-:W3:Y:S01]  /*03a0*/  LDCU.64 UR4, c[0x4][0x50] ;  /* 0x01000a00ff0477ac */ /* 0x000ee20008000a00 */
[----:B------:R-:W-:Y:S01]  /*03b0*/  MOV R6, R18 ;  /* 0x0000001200067202 */ /* 0x000fe20000000f00 */
[----:B------:R-:W-:Y:S02]  /*03c0*/  IMAD.MOV.U32 R7, RZ, RZ, R2 ;  /* 0x000000ffff077224 */ /* 0x000fe400078e0002 */
[----:B---3--:R-:W-:Y:S02]  /*03d0*/  IMAD.U32 R4, RZ, RZ, UR4 ;  /* 0x00000004ff047e24 */ /* 0x008fe4000f8e00ff */
[----:B------:R-:W-:Y:S01]  /*03e0*/  IMAD.U32 R5, RZ, RZ, UR5 ;  /* 0x00000005ff057e24 */ /* 0x000fe2000f8e00ff */
[----:B-12---:R0:W-:Y:S06]  /*03f0*/  STL [R1], R0 ;  /* 0x0000000001007387 */ /* 0x0061ec0000100800 */
[----:B------:R-:W-:-:S07]  /*0400*/  LEPC R20, `(.L_x_4) ;  /* 0x000000001014794e */ /* 0x000fce0000000000 */
[----:B0-----:R-:W-:Y:S05]  /*0410*/  CALL.ABS.NOINC R8 ;  /* 0x0000000008007343 */ /* 0x001fea0003c00000 */
.L_x_4:
[----:B------:R-:W2:Y:S01]  /*0420*/  LDG.E R0, desc[UR36][R16.64+-0x10] ;  /* 0xfffff02410007981 */ /* 0x000ea2000c1e1900 */
[----:B------:R0:W1:Y:S01]  /*0430*/  LDC.64 R8, c[0x4][R22] ;  /* 0x0100000016087b82 */ /* 0x0000620000000a00 */
[----:B------:R-:W3:Y:S01]  /*0440*/  LDCU.64 UR4, c[0x4][0x50] ;  /* 0x01000a00ff0477ac */ /* 0x000ee20008000a00 */
[----:B------:R-:W-:Y:S02]  /*0450*/  IMAD.MOV.U32 R6, RZ, RZ, R18 ;  /* 0x000000ffff067224 */ /* 0x000fe400078e0012 */
[----:B------:R-:W-:Y:S02]  /*0460*/  IMAD.MOV.U32 R7, RZ, RZ, R2 ;  /* 0x000000ffff077224 */ /* 0x000fe400078e0002 */
[----:B---3--:R-:W-:Y:S01]  /*0470*/  IMAD.U32 R4, RZ, RZ, UR4 ;  /* 0x00000004ff047e24 */ /* 0x008fe2000f8e00ff */
[----:B------:R-:W-:Y:S01]  /*0480*/  MOV R5, UR5 ;  /* 0x0000000500057c02 */ /* 0x000fe20008000f00 */
[----:B-12---:R0:W-:Y:S06]  /*0490*/  STL [R1], R0 ;  /* 0x0000000001007387 */ /* 0x0061ec0000100800 */
[----:B------:R-:W-:-:S07]  /*04a0*/  LEPC R20, `(.L_x_5) ;  /* 0x000000001014794e */ /* 0x000fce0000000000 */
[----:B0-----:R-:W-:Y:S05]  /*04b0*/  CALL.ABS.NOINC R8 ;  /* 0x0000000008007343 */ /* 0x001fea0003c00000 */
.L_x_5:
        /* <DEDUP_REMOVED lines=10> */
.L_x_6:
        /* <DEDUP_REMOVED lines=10> */
.L_x_7:
        /* <DEDUP_REMOVED lines=10> */
.L_x_8:
        /* <DEDUP_REMOVED lines=10> */
.L_x_9:
        /* <DEDUP_REMOVED lines=10> */
.L_x_10:
        /* <DEDUP_REMOVED lines=10> */
.L_x_11:
        /* <DEDUP_REMOVED lines=10> */
.L_x_12:
        /* <DEDUP_REMOVED lines=10> */
.L_x_13:
        /* <DEDUP_REMOVED lines=10> */
.L_x_14:
        /* <DEDUP_REMOVED lines=10> */
.L_x_15:
        /* <DEDUP_REMOVED lines=10> */
.L_x_16:
[----:B------:R-:W-:Y:S02]  /*0ba0*/  ISETP.NE.AND P6, PT, R25, RZ, PT ;  /* 0x000000ff1900720c */ /* 0x000fe40003fc5270 */
[----:B------:R-:W-:-:S05]  /*0bb0*/  IADD3 R16, P0, PT, R16, 0x40, RZ ;  /* 0x0000004010107810 */ /* 0x000fca0007f1e0ff */
[----:B------:R-:W-:-:S06]  /*0bc0*/  IMAD.X R17, RZ, RZ, R17, P0 ;  /* 0x000000ffff117224 */ /* 0x000fcc00000e0611 */
[----:B------:R-:W-:Y:S05]  /*0bd0*/  @P6 BRA `(.L_x_17) ;  /* 0xfffffff400606947 */ /* 0x000fea000383ffff */
[----:B------:R-:W-:Y:S05]  /*0be0*/  BSYNC.RECONVERGENT B6 ;  /* 0x0000000000067941 */ /* 0x000fea0003800200 */
.L_x_0:
[----:B------:R-:W-:-:S13]  /*0bf0*/  ISETP.NE.AND P0, PT, R24, RZ, PT ;  /* 0x000000ff1800720c */ /* 0x000fda0003f05270 */
[----:B0-----:R-:W-:Y:S05]  /*0c00*/  @!P0 EXIT ;  /* 0x000000000000894d */ /* 0x001fea0003800000 */
[----:B------:R-:W0:Y:S01]  /*0c10*/  LDC R23, c[0x0][0x388] ;  /* 0x0000e200ff177b82 */ /* 0x000e220000000800 */
[----:B------:R-:W-:Y:S02]  /*0c20*/  ISETP.GE.U32.AND P0, PT, R24, 0x8, PT ;  /* 0x000000081800780c */ /* 0x000fe40003f06070 */
[----:B0-----:R-:W-:-:S11]  /*0c30*/  LOP3.LUT R23, R23, 0x7, RZ, 0xc0, !PT ;  /* 0x0000000717177812 */ /* 0x001fd600078ec0ff */
[----:B------:R-:W-:Y:S05]  /*0c40*/  @!P0 BRA `(.L_x_18) ;  /* 0x0000000400508947 */ /* 0x000fea0003800000 */
[----:B------:R-:W0:Y:S01]  /*0c50*/  LDC.64 R16, c[0x0][0x380] ;  /* 0x0000e000ff107b82 */ /* 0x000e220000000a00 */
[----:B------:R-:W-:Y:S01]  /*0c60*/  MOV R22, 0x0 ;  /* 0x0000000000167802 */ /* 0x000fe20000000f00 */
[----:B------:R-:W1:Y:S01]  /*0c70*/  LDCU.64 UR4, c[0x4][0x50] ;  /* 0x01000a00ff0477ac */ /* 0x000e620008000a00 */
[----:B0-----:R-:W-:-:S05]  /*0c80*/  IMAD.WIDE.U32 R16, R19, 0x4, R16 ;  /* 0x0000000413107825 */ /* 0x001fca00078e0010 */
[----:B------:R-:W2:Y:S01]  /*0c90*/  LDG.E R0, desc[UR36][R16.64] ;  /* 0x0000002410007981 */ /* 0x000ea2000c1e1900 */
[----:B------:R0:W3:Y:S01]  /*0ca0*/  LDC.64 R8, c[0x4][R22] ;  /* 0x0100000016087b82 */ /* 0x0000e20000000a00 */
[----:B-1----:R-:W-:Y:S01]  /*0cb0*/  MOV R4, UR4 ;  /* 0x0000000400047c02 */ /* 0x002fe20008000f00 */
[----:B------:R-:W-:Y:S01]  /*0cc0*/  IMAD.U32 R5, RZ, RZ, UR5 ;  /* 0x00000005ff057e24 */ /* 0x000fe2000f8e00ff */
[----:B------:R-:W-:Y:S01]  /*0cd0*/  MOV R7, R2 ;  /* 0x0000000200077202 */ /* 0x000fe20000000f00 */
[----:B------:R-:W-:Y:S01]  /*0ce0*/  IMAD.MOV.U32 R6, RZ, RZ, R18 ;  /* 0x000000ffff067224 */ /* 0x000fe200078e0012 */
[----:B--23--:R0:W-:Y:S06]  /*0cf0*/  STL [R1], R0 ;  /* 0x0000000001007387 */ /* 0x00c1ec0000100800 */
[----:B------:R-:W-:-:S07]  /*0d00*/  LEPC R20, `(.L_x_19) ;  /* 0x000000001014794e */ /* 0x000fce0000000000 */
[----:B0-----:R-:W-:Y:S05]  /*0d10*/  CALL.ABS.NOINC R8 ;  /* 0x0000000008007343 */ /* 0x001fea0003c00000 */
.L_x_19:
        /* <DEDUP_REMOVED lines=10> */
.L_x_20:
        /* <DEDUP_REMOVED lines=10> */
.L_x_21:
        /* <DEDUP_REMOVED lines=10> */
.L_x_22:
        /* <DEDUP_REMOVED lines=10> */
.L_x_23:
        /* <DEDUP_REMOVED lines=10> */
.L_x_24:
        /* <DEDUP_REMOVED lines=10> */
.L_x_25:
        /* <DEDUP_REMOVED lines=10> */
.L_x_26:
[----:B------:R-:W-:-:S07]  /*1180*/  VIADD R19, R19, 0x8 ;  /* 0x0000000813137836 */ /* 0x000fce0000000000 */
.L_x_18:
[----:B------:R-:W-:-:S13]  /*1190*/  ISETP.NE.AND P0, PT, R23, RZ, PT ;  /* 0x000000ff1700720c */ /* 0x000fda0003f05270 */
[----:B------:R-:W-:Y:S05]  /*11a0*/  @!P0 EXIT ;  /* 0x000000000000894d */ /* 0x000fea0003800000 */
        /* <DEDUP_REMOVED lines=17> */
.L_x_28:
        /* <DEDUP_REMOVED lines=10> */
.L_x_29:
        /* <DEDUP_REMOVED lines=10> */
.L_x_30:
        /* <DEDUP_REMOVED lines=10> */
.L_x_31:
[----:B------:R-:W-:-:S07]  /*14a0*/  VIADD R19, R19, 0x4 ;  /* 0x0000000413137836 */ /* 0x000fce0000000000 */
.L_x_27:
[----:B------:R-:W-:-:S13]  /*14b0*/  ISETP.NE.AND P0, PT, R23, RZ, PT ;  /* 0x000000ff1700720c */ /* 0x000fda0003f05270 */
[----:B------:R-:W-:Y:S05]  /*14c0*/  @!P0 EXIT ;  /* 0x000000000000894d */ /* 0x000fea0003800000 */
[----:B------:R-:W0:Y:S01]  /*14d0*/  LDC.64 R16, c[0x0][0x380] ;  /* 0x0000e000ff107b82 */ /* 0x000e220000000a00 */
[----:B------:R-:W-:Y:S02]  /*14e0*/  IMAD.MOV R23, RZ, RZ, -R23 ;  /* 0x000000ffff177224 */ /* 0x000fe400078e0a17 */
[----:B0-----:R-:W-:-:S07]  /*14f0*/  IMAD.WIDE.U32 R16, R19, 0x4, R16 ;  /* 0x0000000413107825 */ /* 0x001fce00078e0010 */
.L_x_33:
[----:B------:R-:W-:Y:S01]  /*1500*/  MOV R10, R16 ;  /* 0x00000010000a7202 */ /* 0x000fe20000000f00 */
[----:B------:R-:W-:Y:S01]  /*1510*/  IMAD.MOV.U32 R11, RZ, RZ, R17 ;  /* 0x000000ffff0b7224 */ /* 0x000fe200078e0011 */
[----:B------:R-:W-:Y:S01]  /*1520*/  MOV R8, 0x0 ;  /* 0x0000000000087802 */ /* 0x000fe20000000f00 */
[----:B------:R-:W0:Y:S03]  /*1530*/  LDCU.64 UR4, c[0x4][0x50] ;  /* 0x01000a00ff0477ac */ /* 0x000e260008000a00 */
[----:B------:R-:W2:Y:S01]  /*1540*/  LDG.E R0, desc[UR36][R10.64] ;  /* 0x000000240a007981 */ /* 0x000ea2000c1e1900 */
[----:B------:R-:W-:Y:S01]  /*1550*/  VIADD R23, R23, 0x1 ;  /* 0x0000000117177836 */ /* 0x000fe20000000000 */
[----:B------:R-:W1:Y:S01]  /*1560*/  LDC.64 R8, c[0x4][R8] ;  /* 0x0100000008087b82 */ /* 0x000e620000000a00 */
[----:B------:R-:W-:Y:S01]  /*1570*/  IMAD.MOV.U32 R6, RZ, RZ, R18 ;  /* 0x000000ffff067224 */ /* 0x000fe200078e0012 */
[----:B------:R-:W-:-:S02]  /*1580*/  MOV R7, R2 ;  /* 0x0000000200077202 */ /* 0x000fc40000000f00 */
[----:B------:R-:W-:-:S04]  /*1590*/  ISETP.NE.AND P0, PT, R23, RZ, PT ;  /* 0x000000ff1700720c */ /* 0x000fc80003f05270 */
[----:B------:R-:W-:Y:S02]  /*15a0*/  P2R R19, PR, RZ, 0x1 ;  /* 0x00000001ff137803 */ /* 0x000fe40000000000 */
[----:B0-----:R-:W-:Y:S01]  /*15b0*/  MOV R4, UR4 ;  /* 0x0000000400047c02 */ /* 0x001fe20008000f00 */
[----:B------:R-:W-:Y:S01]  /*15c0*/  IMAD.U32 R5, RZ, RZ, UR5 ;  /* 0x00000005ff057e24 */ /* 0x000fe2000f8e00ff */
[----:B-12---:R0:W-:Y:S06]  /*15d0*/  STL [R1], R0 ;  /* 0x0000000001007387 */ /* 0x0061ec0000100800 */
[----:B------:R-:W-:-:S07]  /*15e0*/  LEPC R20, `(.L_x_32) ;  /* 0x000000001014794e */ /* 0x000fce0000000000 */
[----:B0-----:R-:W-:Y:S05]  /*15f0*/  CALL.ABS.NOINC R8 ;  /* 0x0000000008007343 */ /* 0x001fea0003c00000 */
.L_x_32:
[----:B------:R-:W-:Y:S02]  /*1600*/  ISETP.NE.AND P6, PT, R19, RZ, PT ;  /* 0x000000ff1300720c */ /* 0x000fe40003fc5270 */
[----:B------:R-:W-:-:S05]  /*1610*/  IADD3 R16, P0, PT, R16, 0x4, RZ ;  /* 0x0000000410107810 */ /* 0x000fca0007f1e0ff */
[----:B------:R-:W-:-:S06]  /*1620*/  IMAD.X R17, RZ, RZ, R17, P0 ;  /* 0x000000ffff117224 */ /* 0x000fcc00000e0611 */
[----:B------:R-:W-:Y:S05]  /*1630*/  @P6 BRA `(.L_x_33) ;  /* 0xfffffffc00b06947 */ /* 0x000fea000383ffff */
[----:B------:R-:W-:Y:S05]  /*1640*/  EXIT ;  /* 0x000000000000794d */ /* 0x000fea0003800000 */
.L_x_34:
[----:B------:R-:W-:-:S00]  /*1650*/  BRA `(.L_x_34) ;  /* 0xfffffffc00fc7947 */ /* 0x000fc0000383ffff */
[----:B------:R-:W-:-:S00]  /*1660*/  NOP ;  /* 0x0000000000007918 */ /* 0x000fc00000000000 */
        /* <DEDUP_REMOVED lines=9> */
.L_x_78:


//--------------------- .text._Z7randomsP17curandStateXORWOWPiS1_ --------------------------
	.section	.text._Z7randomsP17curandStateXORWOWPiS1_,"ax",@progbits
	.align	128
        .global         _Z7randomsP17curandStateXORWOWPiS1_
        .type           _Z7randomsP17curandStateXORWOWPiS1_,@function
        .size           _Z7randomsP17curandStateXORWOWPiS1_,(.L_x_79 - _Z7randomsP17curandStateXORWOWPiS1_)
        .other          _Z7randomsP17curandStateXORWOWPiS1_,@"STO_CUDA_ENTRY STV_DEFAULT"
_Z7randomsP17curandStateXORWOWPiS1_:
.text._Z7randomsP17curandStateXORWOWPiS1_:
[----:B------:R-:W-:Y:S01]  /*0000*/  LDC R1, c[0x0][0x37c] ;  /* 0x0000df00ff017b82 */ /* 0x000fe20000000800 */
[----:B------:R-:W0:Y:S07]  /*0010*/  S2R R0, SR_CTAID.X ;  /* 0x0000000000007919 */ /* 0x000e2e0000002500 */
[----:B------:R-:W0:Y:S01]  /*0020*/  LDC.64 R6, c[0x0][0x380] ;  /* 0x0000e000ff067b82 */ /* 0x000e220000000a00 */
[----:B------:R-:W1:Y:S07]  /*0030*/  LDCU.64 UR4, c[0x0][0x358] ;  /* 0x00006b00ff0477ac */ /* 0x000e6e0008000a00 */
[----:B------:R-:W2:Y:S01]  /*0040*/  LDC.64 R8, c[0x0][0x390] ;  /* 0x0000e400ff087b82 */ /* 0x000ea20000000a00 */
[----:B0-----:R-:W-:-:S05]  /*0050*/  IMAD.WIDE.U32 R6, R0, 0x30, R6 ;  /* 0x0000003000067825 */ /* 0x001fca00078e0006 */
[----:B-1----:R-:W3:Y:S04]  /*0060*/  LDG.E.64 R2, desc[UR4][R6.64] ;  /* 0x0000000406027981 */ /* 0x002ee8000c1e1b00 */
[----:B------:R-:W4:Y:S04]  /*0070*/  LDG.E.64 R12, desc[UR4][R6.64+0x10] ;  /* 0x00001004060c7981 */ /* 0x000f28000c1e1b00 */
[----:B------:R-:W5:Y:S01]  /*0080*/  LDG.E.64 R10, desc[UR4][R6.64+0x8] ;  /* 0x00000804060a7981 */ /* 0x000f62000c1e1b00 */
[----:B--2---:R-:W-:Y:S01]  /*0090*/  IMAD.WIDE.U32 R8, R0, 0x4, R8 ;  /* 0x0000000400087825 */ /* 0x004fe200078e0008 */
[----:B---3--:R-:W-:-:S02]  /*00a0*/  SHF.R.U32.HI R4, RZ, 0x2, R3 ;  /* 0x00000002ff047819 */ /* 0x008fc40000011603 */
[----:B------:R-:W-:Y:S02]  /*00b0*/  IADD3 R2, PT, PT, R2, 0x587c5, RZ ;  /* 0x000587c502027810 */ /* 0x000fe40007ffe0ff */
[----:B------:R-:W-:Y:S01]  /*00c0*/  LOP3.LUT R4, R4, R3, RZ, 0x3c, !PT ;  /* 0x0000000304047212 */ /* 0x000fe200078e3cff */
[----:B----4-:R-:W-:Y:S02]  /*00d0*/  IMAD.SHL.U32 R3, R13, 0x10, RZ ;  /* 0x000000100d037824 */ /* 0x010fe400078e00ff */
[----:B------:R-:W-:Y:S02]  /*00e0*/  IMAD.MOV.U32 R15, RZ, RZ, R12 ;  /* 0x000000ffff0f7224 */ /* 0x000fe400078e000c */
[----:B------:R-:W-:Y:S02]  /*00f0*/  IMAD.SHL.U32 R5, R4, 0x2, RZ ;  /* 0x0000000204057824 */ /* 0x000fe400078e00ff */
[----:B-----5:R-:W-:-:S03]  /*0100*/  IMAD.MOV.U32 R14, RZ, RZ, R11 ;  /* 0x000000ffff0e7224 */ /* 0x020fc600078e000b */
[----:B------:R-:W-:Y:S02]  /*0110*/  LOP3.LUT R4, R4, R5, R3, 0x96, !PT ;  /* 0x0000000504047212 */ /* 0x000fe400078e9603 */
[----:B------:R-:W-:Y:S01]  /*0120*/  MOV R3, R10 ;  /* 0x0000000a00037202 */ /* 0x000fe20000000f00 */
[----:B------:R-:W-:Y:S01]  /*0130*/  STG.E.64 desc[UR4][R6.64+0x8], R14 ;  /* 0x0000080e06007986 */ /* 0x000fe2000c101b04 */
[-C--:B------:R-:W-:Y:S02]  /*0140*/  LOP3.LUT R5, R4, R13.reuse, RZ, 0x3c, !PT ;  /* 0x0000000d04057212 */ /* 0x080fe400078e3cff */
[----:B------:R-:W-:Y:S01]  /*0150*/  MOV R4, R13 ;  /* 0x0000000d00047202 */ /* 0x000fe20000000f00 */
[----:B------:R0:W-:Y:S04]  /*0160*/  STG.E.64 desc[UR4][R6.64], R2 ;  /* 0x0000000206007986 */ /* 0x0001e8000c101b04 */
[----:B------:R1:W-:Y:S04]  /*0170*/  STG.E.64 desc[UR4][R6.64+0x10], R4 ;  /* 0x0000100406007986 */ /* 0x0003e8000c101b04 */
[----:B------:R-:W2:Y:S01]  /*0180*/  LDG.E R9, desc[UR4][R8.64] ;  /* 0x0000000408097981 */ /* 0x000ea2000c1e1900 */
[----:B0-----:R-:W-:Y:S01]  /*0190*/  IADD3 R2, PT, PT, R5, R2, RZ ;  /* 0x0000000205027210 */ /* 0x001fe20007ffe0ff */
[----:B--2---:R-:W0:Y:S01]  /*01a0*/  I2F.U32.RP R12, R9 ;  /* 0x00000009000c7306 */ /* 0x004e220000209000 */
[----:B------:R-:W-:-:S02]  /*01b0*/  IADD3 R13, PT, PT, RZ, -R9, RZ ;  /* 0x80000009ff0d7210 */ /* 0x000fc40007ffe0ff */
[----:B------:R-:W-:-:S05]  /*01c0*/  ISETP.NE.U32.AND P1, PT, R9, RZ, PT ;  /* 0x000000ff0900720c */ /* 0x000fca0003f25070 */
[----:B0-----:R-:W0:Y:S02]  /*01d0*/  MUFU.RCP R12, R12 ;  /* 0x0000000c000c7308 */ /* 0x001e240000001000 */
[----:B0-----:R-:W-:-:S06]  /*01e0*/  VIADD R10, R12, 0xffffffe ;  /* 0x0ffffffe0c0a7836 */ /* 0x001fcc0000000000 */
[----:B------:R0:W2:Y:S02]  /*01f0*/  F2I.FTZ.U32.TRUNC.NTZ R11, R10 ;  /* 0x0000000a000b7305 */ /* 0x0000a4000021f000 */
[----:B0-----:R-:W-:Y:S02]  /*0200*/  IMAD.MOV.U32 R10, RZ, RZ, RZ ;  /* 0x000000ffff0a7224 */ /* 0x001fe400078e00ff */
[----:B--2---:R-:W-:-:S04]  /*0210*/  IMAD R13, R13, R11, RZ ;  /* 0x0000000b0d0d7224 */ /* 0x004fc800078e02ff */
[----:B------:R-:W-:-:S06]  /*0220*/  IMAD.HI.U32 R11, R11, R13, R10 ;  /* 0x0000000d0b0b7227 */ /* 0x000fcc00078e000a */
[----:B------:R-:W-:-:S04]  /*0230*/  IMAD.HI.U32 R11, R11, R2, RZ ;  /* 0x000000020b0b7227 */ /* 0x000fc800078e00ff */
[----:B------:R-:W-:-:S04]  /*0240*/  IMAD.MOV R11, RZ, RZ, -R11 ;  /* 0x000000ffff0b7224 */ /* 0x000fc800078e0a0b */
[----:B-1----:R-:W-:Y:S02]  /*0250*/  IMAD R4, R9, R11, R2 ;  /* 0x0000000b09047224 */ /* 0x002fe400078e0202 */
[----:B------:R-:W0:Y:S03]  /*0260*/  LDC.64 R2, c[0x0][0x388] ;  /* 0x0000e200ff027b82 */ /* 0x000e260000000a00 */
[----:B------:R-:W-:-:S13]  /*0270*/  ISETP.GE.U32.AND P0, PT, R4, R9, PT ;  /* 0x000000090400720c */ /* 0x000fda0003f06070 */
[----:B------:R-:W-:-:S04]  /*0280*/  @P0 IADD3 R4, PT, PT, -R9, R4, RZ ;  /* 0x0000000409040210 */ /* 0x000fc80007ffe1ff */
[----:B------:R-:W-:Y:S01]  /*0290*/  ISETP.GE.U32.AND P0, PT, R4, R9, PT ;  /* 0x000000090400720c */ /* 0x000fe20003f06070 */
[----:B0-----:R-:W-:-:S12]  /*02a0*/  IMAD.WIDE.U32 R2, R0, 0x4, R2 ;  /* 0x0000000400027825 */ /* 0x001fd800078e0002 */
[----:B------:R-:W-:Y:S02]  /*02b0*/  @P0 IADD3 R4, PT, PT, -R9, R4, RZ ;  /* 0x0000000409040210 */ /* 0x000fe40007ffe1ff */
[----:B------:R-:W-:-:S05]  /*02c0*/  @!P1 LOP3.LUT R4, RZ, R9, RZ, 0x33, !PT ;  /* 0x00000009ff049212 */ /* 0x000fca00078e33ff */
[----:B------:R-:W-:Y:S01]  /*02d0*/  STG.E desc[UR4][R2.64], R4 ;  /* 0x0000000402007986 */ /* 0x000fe2000c101904 */
[----:B------:R-:W-:Y:S05]  /*02e0*/  EXIT ;  /* 0x000000000000794d */ /* 0x000fea0003800000 */
.L_x_35:
        /* <DEDUP_REMOVED lines=9> */
.L_x_79:


//--------------------- .text._Z4initjP17curandStateXORWOW --------------------------
	.section	.text._Z4initjP17curandStateXORWOW,"ax",@progbits
	.align	128
        .global         _Z4initjP17curandStateXORWOW
        .type           _Z4initjP17curandStateXORWOW,@function
        .size           _Z4initjP17curandStateXORWOW,(.L_x_80 - _Z4initjP17curandStateXORWOW)
        .other          _Z4initjP17curandStateXORWOW,@"STO_CUDA_ENTRY STV_DEFAULT"
_Z4initjP17curandStateXORWOW:
.text._Z4initjP17curandStateXORWOW:
[----:B------:R-:W-:Y:S01]  /*0000*/  LDC R1, c[0x0][0x37c] ;  /* 0x0000df00ff017b82 */ /* 0x000fe20000000800 */
[----:B------:R-:W0:Y:S07]  /*0010*/  S2R R13, SR_CTAID.X ;  /* 0x00000000000d7919 */ /* 0x000e2e0000002500 */
[----:B------:R-:W1:Y:S01]  /*0020*/  LDC R0, c[0x0][0x380] ;  /* 0x0000e000ff007b82 */ /* 0x000e620000000800 */
[----:B------:R-:W2:Y:S01]  /*0030*/  LDCU.64 UR6, c[0x0][0x358] ;  /* 0x00006b00ff0677ac */ /* 0x000ea20008000a00 */
[----:B------:R-:W-:-:S02]  /*0040*/  IMAD.MOV.U32 R7, RZ, RZ, -0x75bd8fc ;  /* 0xf8a42704ff077424 */ /* 0x000fc400078e00ff */
[----:B------:R-:W-:-:S04]  /*0050*/  IMAD.MOV.U32 R8, RZ, RZ, -0x23270784 ;  /* 0xdcd8f87cff087424 */ /* 0x000fc800078e00ff */
[----:B------:R-:W3:Y:S01]  /*0060*/  LDC.64 R2, c[0x0][0x388] ;  /* 0x0000e200ff027b82 */ /* 0x000ee20000000a00 */
[----:B-1----:R-:W-:-:S05]  /*0070*/  LOP3.LUT R0, R0, 0xaad26b49, RZ, 0x3c, !PT ;  /* 0xaad26b4900007812 */ /* 0x002fca00078e3cff */
[----:B------:R-:W-:Y:S01]  /*0080*/  IMAD R0, R0, 0x4182bed5, RZ ;  /* 0x4182bed500007824 */ /* 0x000fe200078e02ff */
[C---:B0-----:R-:W-:Y:S01]  /*0090*/  ISETP.NE.AND P0, PT, R13.reuse, RZ, PT ;  /* 0x000000ff0d00720c */ /* 0x041fe20003f05270 */
[----:B---3--:R-:W-:-:S03]  /*00a0*/  IMAD.WIDE.U32 R2, R13, 0x30, R2 ;  /* 0x000000300d027825 */ /* 0x008fc600078e0002 */
[C---:B------:R-:W-:Y:S01]  /*00b0*/  LOP3.LUT R6, R0.reuse, 0x159a55e5, RZ, 0x3c, !PT ;  /* 0x159a55e500067812 */ /* 0x040fe200078e3cff */
[C---:B------:R-:W-:Y:S02]  /*00c0*/  VIADD R4, R0.reuse, 0xd9f6dc18 ;  /* 0xd9f6dc1800047836 */ /* 0x040fe40000000000 */
[C---:B------:R-:W-:Y:S02]  /*00d0*/  VIADD R5, R0.reuse, 0x75bcd15 ;  /* 0x075bcd1500057836 */ /* 0x040fe40000000000 */
[----:B--2---:R0:W-:Y:S01]  /*00e0*/  STG.E.64 desc[UR6][R2.64+0x8], R6 ;  /* 0x0000080602007986 */ /* 0x0041e2000c101b06 */
[----:B------:R-:W-:-:S03]  /*00f0*/  VIADD R9, R0, 0x583f19 ;  /* 0x00583f1900097836 */ /* 0x000fc60000000000 */
[----:B------:R0:W-:Y:S04]  /*0100*/  STG.E.64 desc[UR6][R2.64], R4 ;  /* 0x0000000402007986 */ /* 0x0001e8000c101b06 */
[----:B------:R0:W-:Y:S01]  /*0110*/  STG.E.64 desc[UR6][R2.64+0x10], R8 ;  /* 0x0000100802007986 */ /* 0x0001e2000c101b06 */
[----:B------:R-:W-:Y:S05]  /*0120*/  @!P0 BRA `(.L_x_36) ;  /* 0x0000000c00488947 */ /* 0x000fea0003800000 */
[----:B------:R-:W-:Y:S02]  /*0130*/  IMAD.MOV.U32 R0, RZ, RZ, R13 ;  /* 0x000000ffff007224 */ /* 0x000fe400078e000d */
[----:B------:R-:W-:Y:S02]  /*0140*/  IMAD.MOV.U32 R15, RZ, RZ, RZ ;  /* 0x000000ffff0f7224 */ /* 0x000fe400078e00ff */
[----:B------:R-:W-:-:S07]  /*0150*/  IMAD.MOV.U32 R12, RZ, RZ, RZ ;  /* 0x000000ffff0c7224 */ /* 0x000fce00078e00ff */
.L_x_41:
[----:B0-----:R-:W-:-:S04]  /*0160*/  LOP3.LUT R2, R0, 0x3, RZ, 0xc0, !PT ;  /* 0x0000000300027812 */ /* 0x001fc800078ec0ff */
[----:B------:R-:W-:-:S04]  /*0170*/  ISETP.NE.U32.AND P0, PT, R2, RZ, PT ;  /* 0x000000ff0200720c */ /* 0x000fc80003f05070 */
[----:B------:R-:W-:-:S13]  /*0180*/  ISETP.NE.AND.EX P0, PT, RZ, RZ, PT, P0 ;  /* 0x000000ffff00720c */ /* 0x000fda0003f05300 */
[----:B------:R-:W-:Y:S05]  /*0190*/  @!P0 BRA `(.L_x_37) ;  /* 0x0000000c00148947 */ /* 0x000fea0003800000 */
[----:B------:R-:W0:Y:S01]  /*01a0*/  LDC.64 R6, c[0x4][0x8] ;  /* 0x01000200ff067b82 */ /* 0x000e220000000a00 */
[----:B------:R-:W-:Y:S01]  /*01b0*/  UMOV UR4, URZ ;  /* 0x000000ff00047c82 */ /* 0x000fe20008000000 */
[----:B0-----:R-:W-:-:S07]  /*01c0*/  IMAD.WIDE.U32 R6, R12, 0xc80, R6 ;  /* 0x00000c800c067825 */ /* 0x001fce00078e0006 */
.L_x_40:
[----:B0-----:R-:W-:Y:S01]  /*01d0*/  IMAD.MOV.U32 R14, RZ, RZ, RZ ;  /* 0x000000ffff0e7224 */ /* 0x001fe200078e00ff */
[----:B------:R-:W-:Y:S01]  /*01e0*/  CS2R R2, SRZ ;  /* 0x0000000000027805 */ /* 0x000fe2000001ff00 */
[----:B------:R-:W-:Y:S01]  /*01f0*/  IMAD.MOV.U32 R16, RZ, RZ, RZ ;  /* 0x000000ffff107224 */ /* 0x000fe200078e00ff */
[----:B------:R-:W-:-:S07]  /*0200*/  CS2R R4, SRZ ;  /* 0x0000000000047805 */ /* 0x000fce000001ff00 */
.L_x_39:
[----:B------:R-:W0:Y:S02]  /*0210*/  LDC.64 R8, c[0x0][0x388] ;  /* 0x0000e200ff087b82 */ /* 0x000e240000000a00 */
[----:B0-----:R-:W-:-:S04]  /*0220*/  IMAD.WIDE.U32 R10, R13, 0x30, R8 ;  /* 0x000000300d0a7825 */ /* 0x001fc800078e0008 */
[----:B------:R-:W-:-:S05]  /*0230*/  IMAD.WIDE.U32 R10, R16, 0x4, R10 ;  /* 0x00000004100a7825 */ /* 0x000fca00078e000a */
[----:B------:R0:W5:Y:S01]  /*0240*/  LDG.E R17, desc[UR6][R10.64+0x4] ;  /* 0x000004060a117981 */ /* 0x000162000c1e1900 */
[----:B------:R-:W-:-:S07]  /*0250*/  IMAD.MOV.U32 R18, RZ, RZ, RZ ;  /* 0x000000ffff127224 */ /* 0x000fce00078e00ff */
.L_x_38:
[----:B-----5:R-:W-:Y:S01]  /*0260*/  SHF.R.U32.HI R22, RZ, R18, R17 ;  /* 0x00000012ff167219 */ /* 0x020fe20000011611 */
[----:B0-----:R-:W-:-:S03]  /*0270*/  IMAD.SHL.U32 R11, R16, 0x20, RZ ;  /* 0x00000020100b7824 */ /* 0x001fc600078e00ff */
[----:B------:R-:W-:Y:S01]  /*0280*/  LOP3.LUT R19, R22, 0x1, RZ, 0xc0, !PT ;  /* 0x0000000116137812 */ /* 0x000fe200078ec0ff */
[----:B------:R-:W-:-:S03]  /*0290*/  IMAD.IADD R10, R11, 0x1, R18 ;  /* 0x000000010b0a7824 */ /* 0x000fc600078e0212 */
[----:B------:R-:W-:Y:S01]  /*02a0*/  ISETP.NE.U32.AND P0, PT, R19, 0x1, PT ;  /* 0x000000011300780c */ /* 0x000fe20003f05070 */
[----:B------:R-:W-:-:S03]  /*02b0*/  IMAD R11, R10, 0x5, RZ ;  /* 0x000000050a0b7824 */ /* 0x000fc600078e02ff */
[----:B------:R-:W-:Y:S01]  /*02c0*/  R2P PR, R22, 0x7e ;  /* 0x0000007e16007804 */ /* 0x000fe20000000000 */
[----:B------:R-:W-:-:S08]  /*02d0*/  IMAD.WIDE.U32 R10, R11, 0x4, R6 ;  /* 0x000000040b0a7825 */ /* 0x000fd000078e0006 */
[----:B------:R-:W2:Y:S04]  /*02e0*/  @!P0 LDG.E R19, desc[UR6][R10.64] ;  /* 0x000000060a138981 */ /* 0x000ea8000c1e1900 */
[----:B------:R-:W3:Y:S04]  /*02f0*/  @!P0 LDG.E R20, desc[UR6][R10.64+0x10] ;  /* 0x000010060a148981 */ /* 0x000ee8000c1e1900 */
[----:B------:R-:W4:Y:S04]  /*0300*/  @P1 LDG.E R21, desc[UR6][R10.64+0x14] ;  /* 0x000014060a151981 */ /* 0x000f28000c1e1900 */
[----:B------:R-:W4:Y:S04]  /*0310*/  @P2 LDG.E R23, desc[UR6][R10.64+0x28] ;  /* 0x000028060a172981 */ /* 0x000f28000c1e1900 */
[----:B------:R-:W4:Y:S04]  /*0320*/  @P1 LDG.E R24, desc[UR6][R10.64+0x24] ;  /* 0x000024060a181981 */ /* 0x000f28000c1e1900 */
[----:B------:R-:W4:Y:S04]  /*0330*/  @P2 LDG.E R26, desc[UR6][R10.64+0x38] ;  /* 0x000038060a1a2981 */ /* 0x000f28000c1e1900 */
[----:B------:R-:W4:Y:S04]  /*0340*/  @P3 LDG.E R25, desc[UR6][R10.64+0x3c] ;  /* 0x00003c060a193981 */ /* 0x000f28000c1e1900 */
[----:B------:R-:W4:Y:S01]  /*0350*/  @P4 LDG.E R27, desc[UR6][R10.64+0x50] ;  /* 0x000050060a1b4981 */ /* 0x000f22000c1e1900 */
[----:B--2---:R-:W-:-:S03]  /*0360*/  @!P0 LOP3.LUT R14, R14, R19, RZ, 0x3c, !PT ;  /* 0x000000130e0e8212 */ /* 0x004fc600078e3cff */
[----:B------:R-:W2:Y:S01]  /*0370*/  @!P0 LDG.E R19, desc[UR6][R10.64+0x4] ;  /* 0x000004060a138981 */ /* 0x000ea2000c1e1900 */
[----:B---3--:R-:W-:-:S03]  /*0380*/  @!P0 LOP3.LUT R3, R3, R20, RZ, 0x3c, !PT ;  /* 0x0000001403038212 */ /* 0x008fc600078e3cff */
[----:B------:R-:W3:Y:S01]  /*0390*/  @!P0 LDG.E R20, desc[UR6][R10.64+0x8] ;  /* 0x000008060a148981 */ /* 0x000ee2000c1e1900 */
[----:B----4-:R-:W-:-:S03]  /*03a0*/  @P1 LOP3.LUT R14, R14, R21, RZ, 0x3c, !PT ;  /* 0x000000150e0e1212 */ /* 0x010fc600078e3cff */
[----:B------:R-:W4:Y:S01]  /*03b0*/  @!P0 LDG.E R21, desc[UR6][R10.64+0xc] ;  /* 0x00000c060a158981 */ /* 0x000f22000c1e1900 */
[----:B------:R-:W-:-:S03]  /*03c0*/  @P2 LOP3.LUT R14, R14, R23, RZ, 0x3c, !PT ;  /* 0x000000170e0e2212 */ /* 0x000fc600078e3cff */
[----:B------:R-:W4:Y:S01]  /*03d0*/  @P1 LDG.E R23, desc[UR6][R10.64+0x18] ;  /* 0x000018060a171981 */ /* 0x000f22000c1e1900 */
[----:B------:R-:W-:-:S03]  /*03e0*/  @P1 LOP3.LUT R3, R3, R24, RZ, 0x3c, !PT ;  /* 0x0000001803031212 */ /* 0x000fc600078e3cff */
[----:B------:R-:W4:Y:S01]  /*03f0*/  @P2 LDG.E R24, desc[UR6][R10.64+0x30] ;  /* 0x000030060a182981 */ /* 0x000f22000c1e1900 */
[----:B--2---:R-:W-:-:S03]  /*0400*/  @!P0 LOP3.LUT R4, R4, R19, RZ, 0x3c, !PT ;  /* 0x0000001304048212 */ /* 0x004fc600078e3cff */
[----:B------:R-:W2:Y:S01]  /*0410*/  @P1 LDG.E R19, desc[UR6][R10.64+0x20] ;  /* 0x000020060a131981 */ /* 0x000ea2000c1e1900 */
[----:B---3--:R-:W-:-:S03]  /*0420*/  @!P0 LOP3.LUT R5, R5, R20, RZ, 0x3c, !PT ;  /* 0x0000001405058212 */ /* 0x008fc600078e3cff */
[----:B------:R-:W3:Y:S01]  /*0430*/  @P1 LDG.E R20, desc[UR6][R10.64+0x1c] ;  /* 0x00001c060a141981 */ /* 0x000ee2000c1e1900 */
[----:B----4-:R-:W-:-:S03]  /*0440*/  @!P0 LOP3.LUT R2, R2, R21, RZ, 0x3c, !PT ;  /* 0x0000001502028212 */ /* 0x010fc600078e3cff */
[----:B------:R-:W4:Y:S01]  /*0450*/  @P2 LDG.E R21, desc[UR6][R10.64+0x2c] ;  /* 0x00002c060a152981 */ /* 0x000f22000c1e1900 */
[----:B------:R-:W-:-:S03]  /*0460*/  @P1 LOP3.LUT R4, R4, R23, RZ, 0x3c, !PT ;  /* 0x0000001704041212 */ /* 0x000fc600078e3cff */
[----:B------:R-:W4:Y:S01]  /*0470*/  @P2 LDG.E R23, desc[UR6][R10.64+0x34] ;  /* 0x000034060a172981 */ /* 0x000f22000c1e1900 */
[----:B------:R-:W-:-:S03]  /*0480*/  @P2 LOP3.LUT R3, R3, R26, RZ, 0x3c, !PT ;  /* 0x0000001a03032212 */ /* 0x000fc600078e3cff */
[----:B------:R-:W4:Y:S01]  /*0490*/  @P3 LDG.E R26, desc[UR6][R10.64+0x4c] ;  /* 0x00004c060a1a3981 */ /* 0x000f22000c1e1900 */
[----:B------:R-:W-:-:S03]  /*04a0*/  @P3 LOP3.LUT R14, R14, R25, RZ, 0x3c, !PT ;  /* 0x000000190e0e3212 */ /* 0x000fc600078e3cff */
[----:B------:R-:W4:Y:S01]  /*04b0*/  @P5 LDG.E R25, desc[UR6][R10.64+0x64] ;  /* 0x000064060a195981 */ /* 0x000f22000c1e1900 */
[----:B--2---:R-:W-:-:S03]  /*04c0*/  @P1 LOP3.LUT R2, R2, R19, RZ, 0x3c, !PT ;  /* 0x0000001302021212 */ /* 0x004fc600078e3cff */
[----:B------:R-:W2:Y:S01]  /*04d0*/  @P3 LDG.E R19, desc[UR6][R10.64+0x40] ;  /* 0x000040060a133981 */ /* 0x000ea2000c1e1900 */
[----:B---3--:R-:W-:-:S03]  /*04e0*/  @P1 LOP3.LUT R5, R5, R20, RZ, 0x3c, !PT ;  /* 0x0000001405051212 */ /* 0x008fc600078e3cff */
[----:B------:R-:W3:Y:S01]  /*04f0*/  @P3 LDG.E R20, desc[UR6][R10.64+0x44] ;  /* 0x000044060a143981 */ /* 0x000ee2000c1e1900 */
[----:B------:R-:W-:-:S03]  /*0500*/  @P2 LOP3.LUT R5, R5, R24, RZ, 0x3c, !PT ;  /* 0x0000001805052212 */ /* 0x000fc600078e3cff */
[----:B------:R-:W3:Y:S01]  /*0510*/  @P4 LDG.E R24, desc[UR6][R10.64+0x58] ;  /* 0x000058060a184981 */ /* 0x000ee2000c1e1900 */
[----:B----4-:R-:W-:Y:S02]  /*0520*/  @P2 LOP3.LUT R4, R4, R21, RZ, 0x3c, !PT ;  /* 0x0000001504042212 */ /* 0x010fe400078e3cff */
[----:B------:R-:W-:Y:S01]  /*0530*/  @P2 LOP3.LUT R2, R2, R23, RZ, 0x3c, !PT ;  /* 0x0000001702022212 */ /* 0x000fe200078e3cff */
[----:B------:R-:W4:Y:S04]  /*0540*/  @P3 LDG.E R21, desc[UR6][R10.64+0x48] ;  /* 0x000048060a153981 */ /* 0x000f28000c1e1900 */
[----:B------:R-:W4:Y:S01]  /*0550*/  @P4 LDG.E R23, desc[UR6][R10.64+0x54] ;  /* 0x000054060a174981 */ /* 0x000f22000c1e1900 */
[----:B------:R-:W-:Y:S02]  /*0560*/  @P4 LOP3.LUT R14, R14, R27, RZ, 0x3c, !PT ;  /* 0x0000001b0e0e4212 */ /* 0x000fe400078e3cff */
[----:B------:R-:W-:-:S02]  /*0570*/  @P3 LOP3.LUT R3, R3, R26, RZ, 0x3c, !PT ;  /* 0x0000001a03033212 */ /* 0x000fc400078e3cff */
        /* <DEDUP_REMOVED lines=9> */
[----:B----4-:R-:W-:-:S03]  /*0610*/  @P3 LOP3.LUT R2, R2, R21, RZ, 0x3c, !PT ;  /* 0x0000001502023212 */ /* 0x010fc600078e3cff */
[----:B------:R-:W4:Y:S01]  /*0620*/  @P5 LDG.E R21, desc[UR6][R10.64+0x68] ;  /* 0x000068060a155981 */ /* 0x000f22000c1e1900 */
[----:B------:R-:W-:-:S03]  /*0630*/  @P4 LOP3.LUT R4, R4, R23, RZ, 0x3c, !PT ;  /* 0x0000001704044212 */ /* 0x000fc600078e3cff */
[----:B------:R-:W4:Y:S01]  /*0640*/  @P5 LDG.E R23, desc[UR6][R10.64+0x70] ;  /* 0x000070060a175981 */ /* 0x000f22000c1e1900 */
[----:B------:R-:W-:Y:S02]  /*0650*/  LOP3.LUT P0, RZ, R22, 0x80, RZ, 0xc0, !PT ;  /* 0x0000008016ff7812 */ /* 0x000fe4000780c0ff */
[----:B------:R-:W-:Y:S02]  /*0660*/  @P4 LOP3.LUT R3, R3, R26, RZ, 0x3c, !PT ;  /* 0x0000001a03034212 */ /* 0x000fe400078e3cff */
[----:B------:R-:W-:Y:S02]  /*0670*/  @P6 LOP3.LUT R14, R14, R25, RZ, 0x3c, !PT ;  /* 0x000000190e0e6212 */ /* 0x000fe400078e3cff */
[----:B------:R-:W4:Y:S07]  /*0680*/  @P6 LDG.E R25, desc[UR6][R10.64+0x7c] ;  /* 0x00007c060a196981 */ /* 0x000f2e000c1e1900 */
[----:B------:R-:W4:Y:S04]  /*0690*/  @P0 LDG.E R27, desc[UR6][R10.64+0x8c] ;  /* 0x00008c060a1b0981 */ /* 0x000f28000c1e1900 */
[----:B------:R-:W4:Y:S04]  /*06a0*/  @P0 LDG.E R26, desc[UR6][R10.64+0x94] ;  /* 0x000094060a1a0981 */ /* 0x000f28000c1e1900 */
        /* <DEDUP_REMOVED lines=11> */
[----:B------:R-:W-:Y:S02]  /*0760*/  @P6 LOP3.LUT R4, R4, R25, RZ, 0x3c, !PT ;  /* 0x0000001904046212 */ /* 0x000fe400078e3cff */
[----:B------:R-:W-:Y:S02]  /*0770*/  @P0 LOP3.LUT R14, R14, R27, RZ, 0x3c, !PT ;  /* 0x0000001b0e0e0212 */ /* 0x000fe400078e3cff */
[----:B--2---:R-:W-:Y:S02]  /*0780*/  @P6 LOP3.LUT R2, R2, R19, RZ, 0x3c, !PT ;  /* 0x0000001302026212 */ /* 0x004fe400078e3cff */
[----:B---3--:R-:W-:Y:S02]  /*0790*/  @P6 LOP3.LUT R5, R5, R20, RZ, 0x3c, !PT ;  /* 0x0000001405056212 */ /* 0x008fe400078e3cff */
[----:B------:R-:W-:Y:S02]  /*07a0*/  @P6 LOP3.LUT R3, R3, R24, RZ, 0x3c, !PT ;  /* 0x0000001803036212 */ /* 0x000fe400078e3cff */
[----:B------:R-:W-:-:S02]  /*07b0*/  @P0 LOP3.LUT R5, R5, R26, RZ, 0x3c, !PT ;  /* 0x0000001a05050212 */ /* 0x000fc400078e3cff */
[----:B----4-:R-:W-:Y:S02]  /*07c0*/  @P0 LOP3.LUT R4, R4, R21, RZ, 0x3c, !PT ;  /* 0x0000001504040212 */ /* 0x010fe400078e3cff */
[----:B------:R-:W-:Y:S02]  /*07d0*/  @P0 LOP3.LUT R3, R3, R28, RZ, 0x3c, !PT ;  /* 0x0000001c03030212 */ /* 0x000fe400078e3cff */
[----:B------:R-:W-:Y:S02]  /*07e0*/  @P0 LOP3.LUT R2, R2, R23, RZ, 0x3c, !PT ;  /* 0x0000001702020212 */ /* 0x000fe400078e3cff */
[----:B------:R-:W-:-:S13]  /*07f0*/  R2P PR, R22.B1, 0x7f ;  /* 0x0000007f16007804 */ /* 0x000fda0000001000 */
[----:B------:R-:W2:Y:S04]  /*0800*/  @P0 LDG.E R19, desc[UR6][R10.64+0xa0] ;  /* 0x0000a0060a130981 */ /* 0x000ea8000c1e1900 */
[----:B------:R-:W3:Y:S04]  /*0810*/  @P1 LDG.E R23, desc[UR6][R10.64+0xb4] ;  /* 0x0000b4060a171981 */ /* 0x000ee8000c1e1900 */
[----:B------:R-:W4:Y:S04]  /*0820*/  @P0 LDG.E R21, desc[UR6][R10.64+0xa4] ;  /* 0x0000a4060a150981 */ /* 0x000f28000c1e1900 */
[----:B------:R-:W4:Y:S04]  /*0830*/  @P2 LDG.E R25, desc[UR6][R10.64+0xc8] ;  /* 0x0000c8060a192981 */ /* 0x000f28000c1e1900 */
[----:B------:R-:W4:Y:S04]  /*0840*/  @P3 LDG.E R27, desc[UR6][R10.64+0xdc] ;  /* 0x0000dc060a1b3981 */ /* 0x000f28000c1e1900 */
[----:B------:R-:W4:Y:S04]  /*0850*/  @P0 LDG.E R20, desc[UR6][R10.64+0xa8] ;  /* 0x0000a8060a140981 */ /* 0x000f28000c1e1900 */
[----:B------:R-:W4:Y:S04]  /*0860*/  @P0 LDG.E R24, desc[UR6][R10.64+0xb0] ;  /* 0x0000b0060a180981 */ /* 0x000f28000c1e1900 */
[----:B------:R-:W4:Y:S04]  /*0870*/  @P4 LDG.E R29, desc[UR6][R10.64+0xf0] ;  /* 0x0000f0060a1d4981 */ /* 0x000f28000c1e1900 */
[----:B------:R-:W4:Y:S01]  /*0880*/  @P1 LDG.E R26, desc[UR6][R10.64+0xc4] ;  /* 0x0000c4060a1a1981 */ /* 0x000f22000c1e1900 */
[----:B--2---:R-:W-:-:S03]  /*0890*/  @P0 LOP3.LUT R14, R14, R19, RZ, 0x3c, !PT ;  /* 0x000000130e0e0212 */ /* 0x004fc600078e3cff */
[----:B------:R-:W2:Y:S01]  /*08a0*/  @P0 LDG.E R19, desc[UR6][R10.64+0xac] ;  /* 0x0000ac060a130981 */ /* 0x000ea2000c1e1900 */
[----:B---3--:R-:W-:-:S03]  /*08b0*/  @P1 LOP3.LUT R14, R14, R23, RZ, 0x3c, !PT ;  /* 0x000000170e0e1212 */ /* 0x008fc600078e3cff */
[----:B------:R-:W3:Y:S01]  /*08c0*/  @P1 LDG.E R23, desc[UR6][R10.64+0xc0] ;  /* 0x0000c0060a171981 */ /* 0x000ee2000c1e1900 */
[----:B----4-:R-:W-:-:S03]  /*08d0*/  @P0 LOP3.LUT R4, R4, R21, RZ, 0x3c, !PT ;  /* 0x0000001504040212 */ /* 0x010fc600078e3cff */
[----:B------:R-:W4:Y:S01]  /*08e0*/  @P1 LDG.E R21, desc[UR6][R10.64+0xb8] ;  /* 0x0000b8060a151981 */ /* 0x000f22000c1e1900 */
[----:B------:R-:W-:-:S03]  /*08f0*/  @P2 LOP3.LUT R14, R14, R25, RZ, 0x3c, !PT ;  /* 0x000000190e0e2212 */ /* 0x000fc600078e3cff */
[----:B------:R-:W4:Y:S01]  /*0900*/  @P5 LDG.E R25, desc[UR6][R10.64+0x104] ;  /* 0x000104060a195981 */ /* 0x000f22000c1e1900 */
[----:B------:R-:W-:-:S03]  /*0910*/  @P3 LOP3.LUT R14, R14, R27, RZ, 0x3c, !PT ;  /* 0x0000001b0e0e3212 */ /* 0x000fc600078e3cff */
[----:B------:R-:W4:Y:S01]  /*0920*/  @P6 LDG.E R27, desc[UR6][R10.64+0x118] ;  /* 0x000118060a1b6981 */ /* 0x000f22000c1e1900 */
[----:B------:R-:W-:-:S03]  /*0930*/  @P0 LOP3.LUT R5, R5, R20, RZ, 0x3c, !PT ;  /* 0x0000001405050212 */ /* 0x000fc600078e3cff */
[----:B------:R-:W4:Y:S01]  /*0940*/  @P1 LDG.E R20, desc[UR6][R10.64+0xbc] ;  /* 0x0000bc060a141981 */ /* 0x000f22000c1e1900 */
[----:B------:R-:W-:-:S03]  /*0950*/  @P0 LOP3.LUT R3, R3, R24, RZ, 0x3c, !PT ;  /* 0x0000001803030212 */ /* 0x000fc600078e3cff */
[----:B------:R-:W4:Y:S01]  /*0960*/  @P2 LDG.E R24, desc[UR6][R10.64+0xd8] ;  /* 0x0000d8060a182981 */ /* 0x000f22000c1e1900 */
[----:B------:R-:W-:Y:S02]  /*0970*/  @P4 LOP3.LUT R14, R14, R29, RZ, 0x3c, !PT ;  /* 0x0000001d0e0e4212 */ /* 0x000fe400078e3cff */
[----:B------:R-:W-:Y:S02]  /*0980*/  @P1 LOP3.LUT R3, R3, R26, RZ, 0x3c, !PT ;  /* 0x0000001a03031212 */ /* 0x000fe400078e3cff */
[----:B------:R-:W4:Y:S01]  /*0990*/  @P3 LDG.E R26, desc[UR6][R10.64+0xe4] ;  /* 0x0000e4060a1a3981 */ /* 0x000f22000c1e1900 */
[----:B--2---:R-:W-:Y:S02]  /*09a0*/  @P0 LOP3.LUT R2, R2, R19, RZ, 0x3c, !PT ;  /* 0x0000001302020212 */ /* 0x004fe400078e3cff */
[----:B------:R-:W-:Y:S01]  /*09b0*/  LOP3.LUT P0, RZ, R22, 0x8000, RZ, 0xc0, !PT ;  /* 0x0000800016ff7812 */ /* 0x000fe2000780c0ff */
[----:B------:R-:W2:Y:S01]  /*09c0*/  @P2 LDG.E R19, desc[UR6][R10.64+0xcc] ;  /* 0x0000cc060a132981 */ /* 0x000ea2000c1e1900 */
[----:B---3--:R-:W-:-:S03]  /*09d0*/  @P1 LOP3.LUT R2, R2, R23, RZ, 0x3c, !PT ;  /* 0x0000001702021212 */ /* 0x008fc600078e3cff */
[----:B------:R-:W3:Y:S01]  /*09e0*/  @P2 LDG.E R22, desc[UR6][R10.64+0xd0] ;  /* 0x0000d0060a162981 */ /* 0x000ee2000c1e1900 */
[----:B----4-:R-:W-:-:S03]  /*09f0*/  @P1 LOP3.LUT R4, R4, R21, RZ, 0x3c, !PT ;  /* 0x0000001504041212 */ /* 0x010fc600078e3cff */
[----:B------:R-:W4:Y:S01]  /*0a00*/  @P2 LDG.E R21, desc[UR6][R10.64+0xd4] ;  /* 0x0000d4060a152981 */ /* 0x000f22000c1e1900 */
[----:B------:R-:W-:-:S03]  /*0a10*/  @P5 LOP3.LUT R14, R14, R25, RZ, 0x3c, !PT ;  /* 0x000000190e0e5212 */ /* 0x000fc600078e3cff */
[----:B------:R-:W4:Y:S04]  /*0a20*/  @P3 LDG.E R23, desc[UR6][R10.64+0xe0] ;  /* 0x0000e0060a173981 */ /* 0x000f28000c1e1900 */
[----:B------:R-:W4:Y:S01]  /*0a30*/  @P3 LDG.E R25, desc[UR6][R10.64+0xe8] ;  /* 0x0000e8060a193981 */ /* 0x000f22000c1e1900 */
[----:B------:R-:W-:-:S03]  /*0a40*/  @P1 LOP3.LUT R5, R5, R20, RZ, 0x3c, !PT ;  /* 0x0000001405051212 */ /* 0x000fc600078e3cff */
[----:B------:R-:W4:Y:S01]  /*0a50*/  @P3 LDG.E R20, desc[UR6][R10.64+0xec] ;  /* 0x0000ec060a143981 */ /* 0x000f22000c1e1900 */
[----:B------:R-:W-:-:S03]  /*0a60*/  @P2 LOP3.LUT R3, R3, R24, RZ, 0x3c, !PT ;  /* 0x0000001803032212 */ /* 0x000fc600078e3cff */
        /* <DEDUP_REMOVED lines=8> */
[----:B------:R-:W-:Y:S02]  /*0af0*/  @P3 LOP3.LUT R5, R5, R26, RZ, 0x3c, !PT ;  /* 0x0000001a05053212 */ /* 0x000fe400078e3cff */
[----:B------:R-:W-:Y:S01]  /*0b00*/  @P3 LOP3.LUT R4, R4, R23, RZ, 0x3c, !PT ;  /* 0x0000001704043212 */ /* 0x000fe200078e3cff */
[----:B------:R-:W4:Y:S01]  /*0b10*/  @P5 LDG.E R26, desc[UR6][R10.64+0x10c] ;  /* 0x00010c060a1a5981 */ /* 0x000f22000c1e1900 */
[----:B------:R-:W-:-:S03]  /*0b20*/  @P3 LOP3.LUT R2, R2, R25, RZ, 0x3c, !PT ;  /* 0x0000001902023212 */ /* 0x000fc600078e3cff */
[----:B------:R-:W4:Y:S04]  /*0b30*/  @P5 LDG.E R23, desc[UR6][R10.64+0x108] ;  /* 0x000108060a175981 */ /* 0x000f28000c1e1900 */
        /* <DEDUP_REMOVED lines=19> */
[----:B------:R-:W-:-:S05]  /*0c70*/  VIADD R18, R18, 0x10 ;  /* 0x0000001012127836 */ /* 0x000fca0000000000 */
[----:B------:R-:W-:Y:S02]  /*0c80*/  ISETP.NE.AND P1, PT, R18, 0x20, PT ;  /* 0x000000201200780c */ /* 0x000fe40003f25270 */
[----:B------:R-:W-:-:S04]  /*0c90*/  @P5 LOP3.LUT R3, R3, R20, RZ, 0x3c, !PT ;  /* 0x0000001403035212 */ /* 0x000fc800078e3cff */
[----:B------:R-:W-:Y:S02]  /*0ca0*/  @P6 LOP3.LUT R3, R3, R24, RZ, 0x3c, !PT ;  /* 0x0000001803036212 */ /* 0x000fe400078e3cff */
[----:B------:R-:W-:Y:S02]  /*0cb0*/  @P0 LOP3.LUT R14, R14, R27, RZ, 0x3c, !PT ;  /* 0x0000001b0e0e0212 */ /* 0x000fe400078e3cff */
[----:B------:R-:W-:Y:S02]  /*0cc0*/  @P0 LOP3.LUT R3, R3, R28, RZ, 0x3c, !PT ;  /* 0x0000001c03030212 */ /* 0x000fe400078e3cff */
[----:B--2---:R-:W-:Y:S02]  /*0cd0*/  @P6 LOP3.LUT R4, R4, R19, RZ, 0x3c, !PT ;  /* 0x0000001304046212 */ /* 0x004fe400078e3cff */
[----:B---3--:R-:W-:Y:S02]  /*0ce0*/  @P6 LOP3.LUT R5, R5, R22, RZ, 0x3c, !PT ;  /* 0x0000001605056212 */ /* 0x008fe400078e3cff */
[----:B----4-:R-:W-:-:S02]  /*0cf0*/  @P6 LOP3.LUT R2, R2, R21, RZ, 0x3c, !PT ;  /* 0x0000001502026212 */ /* 0x010fc400078e3cff */
[----:B------:R-:W-:Y:S02]  /*0d00*/  @P0 LOP3.LUT R5, R5, R26, RZ, 0x3c, !PT ;  /* 0x0000001a05050212 */ /* 0x000fe400078e3cff */
[----:B------:R-:W-:Y:S02]  /*0d10*/  @P0 LOP3.LUT R4, R4, R23, RZ, 0x3c, !PT ;  /* 0x0000001704040212 */ /* 0x000fe400078e3cff */
[----:B------:R-:W-:Y:S01]  /*0d20*/  @P0 LOP3.LUT R2, R2, R25, RZ, 0x3c, !PT ;  /* 0x0000001902020212 */ /* 0x000fe200078e3cff */
[----:B------:R-:W-:Y:S06]  /*0d30*/  @P1 BRA `(.L_x_38) ;  /* 0xfffffff400481947 */ /* 0x000fec000383ffff */
[----:B------:R-:W-:-:S05]  /*0d40*/  VIADD R16, R16, 0x1 ;  /* 0x0000000110107836 */ /* 0x000fca0000000000 */
[----:B------:R-:W-:-:S13]  /*0d50*/  ISETP.NE.AND P0, PT, R16, 0x5, PT ;  /* 0x000000051000780c */ /* 0x000fda0003f05270 */
[----:B------:R-:W-:Y:S05]  /*0d60*/  @P0 BRA `(.L_x_39) ;  /* 0xfffffff400280947 */ /* 0x000fea000383ffff */
[----:B------:R-:W-:Y:S01]  /*0d70*/  UIADD3 UR4, UPT, UPT, UR4, 0x1, URZ ;  /* 0x0000000104047890 */ /* 0x000fe2000fffe0ff */
[----:B------:R-:W-:Y:S01]  /*0d80*/  LOP3.LUT R10, R0, 0x3, RZ, 0xc0, !PT ;  /* 0x00000003000a7812 */ /* 0x000fe200078ec0ff */
[----:B------:R-:W-:-:S04]  /*0d90*/  IMAD.WIDE.U32 R8, R13, 0x30, R8 ;  /* 0x000000300d087825 */ /* 0x000fc800078e0008 */
[----:B------:R-:W-:Y:S01]  /*0da0*/  ISETP.LE.U32.AND P0, PT, R10, UR4, PT ;  /* 0x000000040a007c0c */ /* 0x000fe2000bf03070 */
[----:B------:R0:W-:Y:S04]  /*0db0*/  STG.E.64 desc[UR6][R8.64+0x8], R4 ;  /* 0x0000080408007986 */ /* 0x0001e8000c101b06 */
[----:B------:R0:W-:Y:S04]  /*0dc0*/  STG.E.64 desc[UR6][R8.64+0x10], R2 ;  /* 0x0000100208007986 */ /* 0x0001e8000c101b06 */
[----:B------:R0:W-:Y:S04]  /*0dd0*/  STG.E desc[UR6][R8.64+0x4], R14 ;  /* 0x0000040e08007986 */ /* 0x0001e8000c101906 */
[----:B------:R-:W-:Y:S05]  /*0de0*/  @!P0 BRA `(.L_x_40) ;  /* 0xfffffff000f88947 */ /* 0x000fea000383ffff */
.L_x_37:
[----:B------:R-:W-:Y:S01]  /*0df0*/  ISETP.GT.U32.AND P0, PT, R0, 0x3, PT ;  /* 0x000000030000780c */ /* 0x000fe20003f04070 */
[----:B------:R-:W-:Y:S01]  /*0e00*/  VIADD R12, R12, 0x1 ;  /* 0x000000010c0c7836 */ /* 0x000fe20000000000 */
[--C-:B------:R-:W-:Y:S02]  /*0e10*/  SHF.R.U64 R0, R0, 0x2, R15.reuse ;  /* 0x0000000200007819 */ /* 0x100fe4000000120f */
[----:B------:R-:W-:Y:S02]  /*0e20*/  ISETP.GT.U32.AND.EX P0, PT, R15, RZ, PT, P0 ;  /* 0x000000ff0f00720c */ /* 0x000fe40003f04100 */
[----:B------:R-:W-:-:S11]  /*0e30*/  SHF.R.U32.HI R15, RZ, 0x2, R15 ;  /* 0x00000002ff0f7819 */ /* 0x000fd6000001160f */
[----:B------:R-:W-:Y:S05]  /*0e40*/  @P0 BRA `(.L_x_41) ;  /* 0xfffffff000c40947 */ /* 0x000fea000383ffff */
.L_x_36:
[----:B0-----:R-:W0:Y:S02]  /*0e50*/  LDC.64 R2, c[0x0][0x388] ;  /* 0x0000e200ff027b82 */ /* 0x001e240000000a00 */
[----:B0-----:R-:W-:-:S05]  /*0e60*/  IMAD.WIDE.U32 R2, R13, 0x30, R2 ;  /* 0x000000300d027825 */ /* 0x001fca00078e0002 */
[----:B------:R-:W-:Y:S04]  /*0e70*/  STG.E.64 desc[UR6][R2.64+0x18], RZ ;  /* 0x000018ff02007986 */ /* 0x000fe8000c101b06 */
[----:B------:R-:W-:Y:S04]  /*0e80*/  STG.E desc[UR6][R2.64+0x20], RZ ;  /* 0x000020ff02007986 */ /* 0x000fe8000c101906 */
[----:B------:R-:W-:Y:S01]  /*0e90*/  STG.E.64 desc[UR6][R2.64+0x28], RZ ;  /* 0x000028ff02007986 */ /* 0x000fe2000c101b06 */
[----:B------:R-:W-:Y:S05]  /*0ea0*/  EXIT ;  /* 0x000000000000794d */ /* 0x000fea0003800000 */
.L_x_42:
        /* <DEDUP_REMOVED lines=13> */
.L_x_80:


//--------------------- .text._Z22fps_multiblocks_KerneliiPKiS0_S0_S0_PfPKfPi --------------------------
	.section	.text._Z22fps_multiblocks_KerneliiPKiS0_S0_S0_PfPKfPi,"ax",@progbits
	.align	128
        .global         _Z22fps_multiblocks_KerneliiPKiS0_S0_S0_PfPKfPi
        .type           _Z22fps_multiblocks_KerneliiPKiS0_S0_S0_PfPKfPi,@function
        .size           _Z22fps_multiblocks_KerneliiPKiS0_S0_S0_PfPKfPi,(.L_x_81 - _Z22fps_multiblocks_KerneliiPKiS0_S0_S0_PfPKfPi)
        .other          _Z22fps_multiblocks_KerneliiPKiS0_S0_S0_PfPKfPi,@"STO_CUDA_ENTRY STV_DEFAULT"
_Z22fps_multiblocks_KerneliiPKiS0_S0_S0_PfPKfPi:
.text._Z22fps_multiblocks_KerneliiPKiS0_S0_S0_PfPKfPi:
[----:B------:R-:W0:Y:S08]  /*0000*/  LDC R1, c[0x0][0x37c] ;  /* 0x0000df00ff017b82 */ /* 0x000e300000000800 */
[----:B------:R-:W1:Y:S08]  /*0010*/  S2UR UR6, SR_CTAID.X ;  /* 0x00000000000679c3 */ /* 0x000e700000002500 */
[----:B------:R-:W1:Y:S02]  /*0020*/  LDC R0, c[0x0][0x384] ;  /* 0x0000e100ff007b82 */ /* 0x000e640000000800 */
[----:B-1----:R-:W-:-:S13]  /*0030*/  ISETP.LE.AND P0, PT, R0, UR6, PT ;  /* 0x0000000600007c0c */ /* 0x002fda000bf03270 */
[----:B0-----:R-:W-:Y:S05]  /*0040*/  @P0 EXIT ;  /* 0x000000000000094d */ /* 0x001fea0003800000 */
[----:B------:R-:W0:Y:S01]  /*0050*/  S2R R0, SR_TID.X ;  /* 0x0000000000007919 */ /* 0x000e220000002100 */
[----:B------:R-:W1:Y:S01]  /*0060*/  S2UR UR5, SR_CgaCtaId ;  /* 0x00000000000579c3 */ /* 0x000e620000008800 */
[----:B------:R-:W-:Y:S01]  /*0070*/  UMOV UR4, 0x400 ;  /* 0x0000040000047882 */ /* 0x000fe20000000000 */
[----:B------:R-:W-:Y:S01]  /*0080*/  IMAD.U32 R6, RZ, RZ, UR6 ;  /* 0x00000006ff067e24 */ /* 0x000fe2000f8e00ff */
[----:B------:R-:W-:Y:S01]  /*0090*/  UIADD3 UR4, UPT, UPT, UR4, 0x800, URZ ;  /* 0x0000080004047890 */ /* 0x000fe2000fffe0ff */
[----:B------:R-:W2:Y:S04]  /*00a0*/  LDCU.64 UR8, c[0x0][0x358] ;  /* 0x00006b00ff0877ac */ /* 0x000ea80008000a00 */
[----:B------:R-:W3:Y:S08]  /*00b0*/  LDC R2, c[0x0][0x360] ;  /* 0x0000d800ff027b82 */ /* 0x000ef00000000800 */
[----:B------:R-:W4:Y:S01]  /*00c0*/  LDC R3, c[0x0][0x370] ;  /* 0x0000dc00ff037b82 */ /* 0x000f220000000800 */
[----:B-1----:R-:W-:Y:S01]  /*00d0*/  ULEA UR4, UR5, UR4, 0x18 ;  /* 0x0000000405047291 */ /* 0x002fe2000f8ec0ff */
[----:B0-----:R-:W-:-:S05]  /*00e0*/  IMAD.SHL.U32 R4, R0, 0x2, RZ ;  /* 0x0000000200047824 */ /* 0x001fca00078e00ff */
[----:B------:R-:W-:Y:S02]  /*00f0*/  LEA R7, R0, UR4, 0x2 ;  /* 0x0000000400077c11 */ /* 0x000fe4000f8e10ff */
[----:B--2---:R-:W-:-:S07]  /*0100*/  IADD3 R5, PT, PT, R4, 0x1, RZ ;  /* 0x0000000104057810 */ /* 0x004fce0007ffe0ff */
.L_x_63:
[----:B0-----:R-:W0:Y:S02]  /*0110*/  LDC.64 R12, c[0x0][0x388] ;  /* 0x0000e200ff0c7b82 */ /* 0x001e240000000a00 */
[----:B0-----:R-:W-:-:S05]  /*0120*/  IMAD.WIDE R12, R6, 0x4, R12 ;  /* 0x00000004060c7825 */ /* 0x001fca00078e020c */
[----:B------:R-:W2:Y:S02]  /*0130*/  LDG.E R8, desc[UR8][R12.64] ;  /* 0x000000080c087981 */ /* 0x000ea4000c1e1900 */
[----:B--2---:R-:W-:-:S13]  /*0140*/  ISETP.NE.AND P0, PT, R8, RZ, PT ;  /* 0x000000ff0800720c */ /* 0x004fda0003f05270 */
[----:B------:R-:W-:Y:S05]  /*0150*/  @!P0 BRA `(.L_x_43) ;  /* 0x0000000c00548947 */ /* 0x000fea0003800000 */
[----:B------:R-:W0:Y:S01]  /*0160*/  LDCU UR4, c[0x0][0x380] ;  /* 0x00007000ff0477ac */ /* 0x000e220008000800 */
[----:B------:R-:W-:Y:S01]  /*0170*/  BSSY.RECONVERGENT B0, `(.L_x_44) ;  /* 0x00000ce000007945 */ /* 0x000fe20003800200 */
[----:B0-----:R-:W-:-:S13]  /*0180*/  ISETP.GE.AND P0, PT, R8, UR4, PT ;  /* 0x0000000408007c0c */ /* 0x001fda000bf06270 */
[----:B------:R-:W-:Y:S05]  /*0190*/  @P0 BRA `(.L_x_45) ;  /* 0x0000000000b80947 */ /* 0x000fea0003800000 */
[----:B------:R-:W-:Y:S01]  /*01a0*/  ISETP.GE.AND P0, PT, R0, UR4, PT ;  /* 0x0000000400007c0c */ /* 0x000fe2000bf06270 */
[----:B------:R-:W1:-:S12]  /*01b0*/  LDCU UR5, c[0x0][0x380] ;  /* 0x00007000ff0577ac */ /* 0x000e580008000800 */
[----:B------:R-:W-:Y:S05]  /*01c0*/  @P0 BRA `(.L_x_46) ;  /* 0x0000000c00200947 */ /* 0x000fea0003800000 */
[----:B------:R-:W0:Y:S01]  /*01d0*/  LDC.64 R14, c[0x0][0x390] ;  /* 0x0000e400ff0e7b82 */ /* 0x000e220000000a00 */
[----:B------:R-:W-:Y:S01]  /*01e0*/  BSSY.RECONVERGENT B1, `(.L_x_47) ;  /* 0x0000028000017945 */ /* 0x000fe20003800200 */
[----:B------:R-:W-:-:S06]  /*01f0*/  IMAD.MOV.U32 R19, RZ, RZ, R0 ;  /* 0x000000ffff137224 */ /* 0x000fcc00078e0000 */
[----:B------:R-:W2:Y:S08]  /*0200*/  LDC.64 R8, c[0x0][0x3b8] ;  /* 0x0000ee00ff087b82 */ /* 0x000eb00000000a00 */
[----:B------:R-:W1:Y:S01]  /*0210*/  LDC.64 R10, c[0x0][0x398] ;  /* 0x0000e600ff0a7b82 */ /* 0x000e620000000a00 */
[----:B0-----:R-:W-:-:S07]  /*0220*/  IMAD.WIDE R14, R6, 0x4, R14 ;  /* 0x00000004060e7825 */ /* 0x001fce00078e020e */
.L_x_48:
[----:B0-----:R-:W5:Y:S04]  /*0230*/  LDG.E R20, desc[UR8][R12.64] ;  /* 0x000000080c147981 */ /* 0x001f68000c1e1900 */
[----:B------:R-:W3:Y:S01]  /*0240*/  LDG.E R18, desc[UR8][R14.64] ;  /* 0x000000080e127981 */ /* 0x000ee2000c1e1900 */
[----:B------:R-:W-:Y:S02]  /*0250*/  PLOP3.LUT P2, PT, PT, PT, PT, 0x8, 0x80 ;  /* 0x000000000080781c */ /* 0x000fe40003f4e170 */
[-C--:B-----5:R-:W-:Y:S02]  /*0260*/  ISETP.GE.AND P0, PT, R19, R20.reuse, PT ;  /* 0x000000141300720c */ /* 0x0a0fe40003f06270 */
[----:B------:R-:W-:-:S11]  /*0270*/  IADD3 R23, PT, PT, RZ, -R20, RZ ;  /* 0x80000014ff177210 */ /* 0x000fd60007ffe0ff */
[----:B------:R-:W0:Y:S08]  /*0280*/  @P0 I2F.U32.RP R21, R20 ;  /* 0x0000001400150306 */ /* 0x000e300000209000 */
[----:B0-----:R-:W0:Y:S02]  /*0290*/  @P0 MUFU.RCP R21, R21 ;  /* 0x0000001500150308 */ /* 0x001e240000001000 */
[----:B0-----:R-:W-:-:S06]  /*02a0*/  @P0 VIADD R16, R21, 0xffffffe ;  /* 0x0ffffffe15100836 */ /* 0x001fcc0000000000 */
[----:B------:R0:W5:Y:S02]  /*02b0*/  @P0 F2I.FTZ.U32.TRUNC.NTZ R17, R16 ;  /* 0x0000001000110305 */ /* 0x000164000021f000 */
[----:B0-----:R-:W-:Y:S02]  /*02c0*/  @P0 IMAD.MOV.U32 R16, RZ, RZ, RZ ;  /* 0x000000ffff100224 */ /* 0x001fe400078e00ff */
[----:B-----5:R-:W-:-:S04]  /*02d0*/  @P0 IMAD R23, R23, R17, RZ ;  /* 0x0000001117170224 */ /* 0x020fc800078e02ff */
[----:B------:R-:W-:-:S06]  /*02e0*/  @P0 IMAD.HI.U32 R17, R17, R23, R16 ;  /* 0x0000001711110227 */ /* 0x000fcc00078e0010 */
[----:B------:R-:W-:-:S04]  /*02f0*/  @P0 IMAD.HI.U32 R17, R17, -0x4280fc4a, RZ ;  /* 0xbd7f03b611110827 */ /* 0x000fc800078e00ff */
[----:B------:R-:W-:-:S04]  /*0300*/  @P0 IMAD.MOV R17, RZ, RZ, -R17 ;  /* 0x000000ffff110224 */ /* 0x000fc800078e0a11 */
[----:B------:R-:W-:Y:S02]  /*0310*/  @P0 IMAD R23, R20, R17, -0x4280fc4a ;  /* 0xbd7f03b614170424 */ /* 0x000fe400078e0211 */
[----:B------:R-:W-:-:S03]  /*0320*/  IMAD.MOV.U32 R17, RZ, RZ, R19 ;  /* 0x000000ffff117224 */ /* 0x000fc600078e0013 */
[----:B------:R-:W-:-:S04]  /*0330*/  @P0 ISETP.GE.U32.AND P1, PT, R23, R20, PT ;  /* 0x000000141700020c */ /* 0x000fc80003f26070 */
[----:B------:R-:W-:Y:S02]  /*0340*/  @P0 PLOP3.LUT P2, PT, P1, PT, PT, 0x80, 0x8 ;  /* 0x000000000008081c */ /* 0x000fe40000f4f070 */
[----:B------:R-:W-:-:S11]  /*0350*/  PLOP3.LUT P1, PT, PT, PT, PT, 0x8, 0x80 ;  /* 0x000000000080781c */ /* 0x000fd60003f2e170 */
[----:B------:R-:W-:-:S04]  /*0360*/  @P2 IADD3 R23, PT, PT, -R20, R23, RZ ;  /* 0x0000001714172210 */ /* 0x000fc80007ffe1ff */
[----:B------:R-:W-:-:S04]  /*0370*/  @P0 ISETP.GE.U32.AND P2, PT, R23, R20, PT ;  /* 0x000000141700020c */ /* 0x000fc80003f46070 */
[----:B------:R-:W-:Y:S02]  /*0380*/  @P0 PLOP3.LUT P1, PT, P2, PT, PT, 0x80, 0x8 ;  /* 0x000000000008081c */ /* 0x000fe4000172f070 */
[----:B------:R-:W-:-:S11]  /*0390*/  ISETP.NE.U32.OR P2, PT, R20, RZ, !P0 ;  /* 0x000000ff1400720c */ /* 0x000fd60004745470 */
[----:B------:R-:W-:Y:S02]  /*03a0*/  @P1 IMAD.IADD R23, R23, 0x1, -R20 ;  /* 0x0000000117171824 */ /* 0x000fe400078e0a14 */
[----:B------:R-:W-:-:S04]  /*03b0*/  @!P2 LOP3.LUT R23, RZ, R20, RZ, 0x33, !PT ;  /* 0x00000014ff17a212 */ /* 0x000fc800078e33ff */
[----:B------:R-:W-:-:S05]  /*03c0*/  @P0 MOV R17, R23 ;  /* 0x0000001700110202 */ /* 0x000fca0000000f00 */
[----:B---3--:R-:W-:-:S04]  /*03d0*/  IMAD.IADD R17, R18, 0x1, R17 ;  /* 0x0000000112117824 */ /* 0x008fc800078e0211 */
[----:B-1----:R-:W-:-:S06]  /*03e0*/  IMAD.WIDE R16, R17, 0x4, R10 ;  /* 0x0000000411107825 */ /* 0x002fcc00078e020a */
[----:B------:R-:W3:Y:S01]  /*03f0*/  LDG.E R17, desc[UR8][R16.64] ;  /* 0x0000000810117981 */ /* 0x000ee2000c1e1900 */
[--C-:B------:R-:W-:Y:S02]  /*0400*/  IMAD R21, R6, UR5, R19.reuse ;  /* 0x0000000506157c24 */ /* 0x100fe4000f8e0213 */
[----:B------:R-:W-:Y:S02]  /*0410*/  IMAD.IADD R19, R2, 0x1, R19 ;  /* 0x0000000102137824 */ /* 0x000fe400078e0213 */
[----:B--2---:R-:W-:-:S03]  /*0420*/  IMAD.WIDE R20, R21, 0x4, R8 ;  /* 0x0000000415147825 */ /* 0x004fc600078e0208 */
[----:B------:R-:W-:Y:S02]  /*0430*/  ISETP.GE.AND P0, PT, R19, UR5, PT ;  /* 0x0000000513007c0c */ /* 0x000fe4000bf06270 */
[----:B---3--:R0:W-:Y:S11]  /*0440*/  STG.E desc[UR8][R20.64], R17 ;  /* 0x0000001114007986 */ /* 0x0081f6000c101908 */
[----:B------:R-:W-:Y:S05]  /*0450*/  @!P0 BRA `(.L_x_48) ;  /* 0xfffffffc00748947 */ /* 0x000fea000383ffff */
[----:B------:R-:W-:Y:S05]  /*0460*/  BSYNC.RECONVERGENT B1 ;  /* 0x0000000000017941 */ /* 0x000fea0003800200 */
.L_x_47:
[----:B------:R-:W-:Y:S05]  /*0470*/  BRA `(.L_x_46) ;  /* 0x0000000800747947 */ /* 0x000fea0003800000 */
.L_x_45:
[----:B------:R-:W-:-:S13]  /*0480*/  ISETP.NE.AND P0, PT, R8, UR4, PT ;  /* 0x0000000408007c0c */ /* 0x000fda000bf05270 */
[----:B------:R-:W-:Y:S05]  /*0490*/  @P0 BRA `(.L_x_49) ;  /* 0x0000000000500947 */ /* 0x000fea0003800000 */
[----:B------:R-:W-:-:S13]  /*04a0*/  ISETP.GE.AND P0, PT, R0, UR4, PT ;  /* 0x0000000400007c0c */ /* 0x000fda000bf06270 */
[----:B------:R-:W-:Y:S05]  /*04b0*/  @P0 BRA `(.L_x_46) ;  /* 0x0000000800640947 */ /* 0x000fea0003800000 */
[----:B------:R-:W0:Y:S01]  /*04c0*/  LDC.64 R12, c[0x0][0x390] ;  /* 0x0000e400ff0c7b82 */ /* 0x000e220000000a00 */
[----:B------:R-:W-:Y:S01]  /*04d0*/  BSSY.RECONVERGENT B1, `(.L_x_50) ;  /* 0x000000f000017945 */ /* 0x000fe20003800200 */
[----:B------:R-:W-:-:S06]  /*04e0*/  MOV R19, R0 ;  /* 0x0000000000137202 */ /* 0x000fcc0000000f00 */
[----:B------:R-:W1:Y:S08]  /*04f0*/  LDC.64 R8, c[0x0][0x3b8] ;  /* 0x0000ee00ff087b82 */ /* 0x000e700000000a00 */
[----:B------:R-:W2:Y:S01]  /*0500*/  LDC.64 R10, c[0x0][0x398] ;  /* 0x0000e600ff0a7b82 */ /* 0x000ea20000000a00 */
[----:B0-----:R-:W-:-:S07]  /*0510*/  IMAD.WIDE R12, R6, 0x4, R12 ;  /* 0x00000004060c7825 */ /* 0x001fce00078e020c */
.L_x_51:
[----:B------:R-:W5:Y:S02]  /*0520*/  LDG.E R14, desc[UR8][R12.64] ;  /* 0x000000080c0e7981 */ /* 0x000f64000c1e1900 */
[----:B0----5:R-:W-:-:S04]  /*0530*/  IMAD.IADD R15, R14, 0x1, R19 ;  /* 0x000000010e0f7824 */ /* 0x021fc800078e0213 */
[----:B--2---:R-:W-:-:S06]  /*0540*/  IMAD.WIDE R14, R15, 0x4, R10 ;  /* 0x000000040f0e7825 */ /* 0x004fcc00078e020a */
[----:B------:R-:W2:Y:S01]  /*0550*/  LDG.E R15, desc[UR8][R14.64] ;  /* 0x000000080e0f7981 */ /* 0x000ea2000c1e1900 */
[--C-:B------:R-:W-:Y:S02]  /*0560*/  IMAD R17, R6, UR4, R19.reuse ;  /* 0x0000000406117c24 */ /* 0x100fe4000f8e0213 */
[----:B---3--:R-:W-:Y:S02]  /*0570*/  IMAD.IADD R19, R2, 0x1, R19 ;  /* 0x0000000102137824 */ /* 0x008fe400078e0213 */
[----:B-1----:R-:W-:-:S03]  /*0580*/  IMAD.WIDE R16, R17, 0x4, R8 ;  /* 0x0000000411107825 */ /* 0x002fc600078e0208 */
[----:B------:R-:W-:Y:S02]  /*0590*/  ISETP.GE.AND P0, PT, R19, UR4, PT ;  /* 0x0000000413007c0c */ /* 0x000fe4000bf06270 */
[----:B--2---:R0:W-:Y:S11]  /*05a0*/  STG.E desc[UR8][R16.64], R15 ;  /* 0x0000000f10007986 */ /* 0x0041f6000c101908 */
[----:B------:R-:W-:Y:S05]  /*05b0*/  @!P0 BRA `(.L_x_51) ;  /* 0xfffffffc00d88947 */ /* 0x000fea000383ffff */
[----:B------:R-:W-:Y:S05]  /*05c0*/  BSYNC.RECONVERGENT B1 ;  /* 0x0000000000017941 */ /* 0x000fea0003800200 */
.L_x_50:
[----:B------:R-:W-:Y:S05]  /*05d0*/  BRA `(.L_x_46) ;  /* 0x00000008001c7947 */ /* 0x000fea0003800000 */
.L_x_49:
[----:B------:R-:W0:Y:S08]  /*05e0*/  LDC.64 R8, c[0x0][0x3a0] ;  /* 0x0000e800ff087b82 */ /* 0x000e300000000a00 */
[----:B------:R-:W1:Y:S08]  /*05f0*/  LDC.64 R14, c[0x0][0x390] ;  /* 0x0000e400ff0e7b82 */ /* 0x000e700000000a00 */
[----:B------:R-:W2:Y:S01]  /*0600*/  LDC.64 R10, c[0x0][0x398] ;  /* 0x0000e600ff0a7b82 */ /* 0x000ea20000000a00 */
[----:B0-----:R-:W-:-:S06]  /*0610*/  IMAD.WIDE R8, R6, 0x4, R8 ;  /* 0x0000000406087825 */ /* 0x001fcc00078e0208 */
[----:B------:R-:W5:Y:S01]  /*0620*/  LDG.E R9, desc[UR8][R8.64] ;  /* 0x0000000808097981 */ /* 0x000f62000c1e1900 */
[----:B-1----:R-:W-:-:S05]  /*0630*/  IMAD.WIDE R14, R6, 0x4, R14 ;  /* 0x00000004060e7825 */ /* 0x002fca00078e020e */
[----:B------:R-:W5:Y:S02]  /*0640*/  LDG.E R16, desc[UR8][R14.64] ;  /* 0x000000080e107981 */ /* 0x000f64000c1e1900 */
[----:B-----5:R-:W-:-:S05]  /*0650*/  IADD3 R17, PT, PT, R9, R16, RZ ;  /* 0x0000001009117210 */ /* 0x020fca0007ffe0ff */
[----:B--2---:R-:W-:Y:S02]  /*0660*/  IMAD.WIDE R10, R17, 0x4, R10 ;  /* 0x00000004110a7825 */ /* 0x004fe400078e020a */
[----:B------:R-:W0:Y:S04]  /*0670*/  LDC.64 R16, c[0x0][0x3b8] ;  /* 0x0000ee00ff107b82 */ /* 0x000e280000000a00 */
[----:B------:R-:W2:Y:S01]  /*0680*/  LDG.E R11, desc[UR8][R10.64] ;  /* 0x000000080a0b7981 */ /* 0x000ea2000c1e1900 */
[----:B------:R-:W-:-:S04]  /*0690*/  IMAD R19, R6, UR4, RZ ;  /* 0x0000000406137c24 */ /* 0x000fc8000f8e02ff */
[----:B0-----:R-:W-:-:S05]  /*06a0*/  IMAD.WIDE R16, R19, 0x4, R16 ;  /* 0x0000000413107825 */ /* 0x001fca00078e0210 */
[----:B--2---:R0:W-:Y:S04]  /*06b0*/  STG.E desc[UR8][R16.64], R11 ;  /* 0x0000000b10007986 */ /* 0x0041e8000c101908 */
[----:B------:R-:W2:Y:S01]  /*06c0*/  LDG.E R19, desc[UR8][R12.64] ;  /* 0x000000080c137981 */ /* 0x000ea2000c1e1900 */
[----:B------:R-:W-:Y:S01]  /*06d0*/  BSSY.RECONVERGENT B1, `(.L_x_52) ;  /* 0x000000e000017945 */ /* 0x000fe20003800200 */
[----:B--2---:R-:W-:-:S13]  /*06e0*/  ISETP.GE.AND P0, PT, R0, R19, PT ;  /* 0x000000130000720c */ /* 0x004fda0003f06270 */
[----:B0-----:R-:W-:Y:S05]  /*06f0*/  @P0 BRA `(.L_x_53) ;  /* 0x00000000002c0947 */ /* 0x001fea0003800000 */
[----:B------:R-:W0:Y:S01]  /*0700*/  LDC.64 R10, c[0x0][0x3a8] ;  /* 0x0000ea00ff0a7b82 */ /* 0x000e220000000a00 */
[----:B------:R-:W-:-:S07]  /*0710*/  IMAD.MOV.U32 R21, RZ, RZ, R0 ;  /* 0x000000ffff157224 */ /* 0x000fce00078e0000 */
.L_x_54:
[----:B------:R-:W2:Y:S01]  /*0720*/  LDG.E R8, desc[UR8][R14.64] ;  /* 0x000000080e087981 */ /* 0x000ea2000c1e1900 */
[----:B------:R-:W-:Y:S01]  /*0730*/  MOV R23, 0x7e967699 ;  /* 0x7e96769900177802 */ /* 0x000fe20000000f00 */
[----:B--2---:R-:W-:-:S04]  /*0740*/  IMAD.IADD R19, R8, 0x1, R21 ;  /* 0x0000000108137824 */ /* 0x004fc800078e0215 */
[----:B0-----:R-:W-:-:S05]  /*0750*/  IMAD.WIDE R18, R19, 0x4, R10 ;  /* 0x0000000413127825 */ /* 0x001fca00078e020a */
[----:B------:R1:W-:Y:S04]  /*0760*/  STG.E desc[UR8][R18.64], R23 ;  /* 0x0000001712007986 */ /* 0x0003e8000c101908 */
[----:B------:R-:W2:Y:S01]  /*0770*/  LDG.E R8, desc[UR8][R12.64] ;  /* 0x000000080c087981 */ /* 0x000ea2000c1e1900 */
[----:B---3--:R-:W-:-:S05]  /*0780*/  IMAD.IADD R21, R2, 0x1, R21 ;  /* 0x0000000102157824 */ /* 0x008fca00078e0215 */
[----:B--2---:R-:W-:-:S13]  /*0790*/  ISETP.GE.AND P0, PT, R21, R8, PT ;  /* 0x000000081500720c */ /* 0x004fda0003f06270 */
[----:B-1----:R-:W-:Y:S05]  /*07a0*/  @!P0 BRA `(.L_x_54) ;  /* 0xfffffffc00dc8947 */ /* 0x002fea000383ffff */
.L_x_53:
[----:B------:R-:W-:Y:S05]  /*07b0*/  BSYNC.RECONVERGENT B1 ;  /* 0x0000000000017941 */ /* 0x000fea0003800200 */
.L_x_52:
[----:B------:R-:W-:-:S09]  /*07c0*/  UISETP.GE.AND UP0, UPT, UR4, 0x2, UPT ;  /* 0x000000020400788c */ /* 0x000fd2000bf06270 */
[----:B------:R-:W-:Y:S05]  /*07d0*/  BRA.U !UP0, `(.L_x_46) ;  /* 0x00000005089c7547 */ /* 0x000fea000b800000 */
[----:B------:R-:W-:-:S07]  /*07e0*/  IMAD.MOV.U32 R8, RZ, RZ, 0x1 ;  /* 0x00000001ff087424 */ /* 0x000fce00078e00ff */
.L_x_62:
[----:B------:R-:W2:Y:S01]  /*07f0*/  LDG.E R22, desc[UR8][R12.64] ;  /* 0x000000080c167981 */ /* 0x000ea2000c1e1900 */
[----:B------:R-:W0:Y:S03]  /*0800*/  LDC.64 R18, c[0x0][0x3b0] ;  /* 0x0000ec00ff127b82 */ /* 0x000e260000000a00 */
[----:B------:R-:W5:Y:S01]  /*0810*/  LDG.E R10, desc[UR8][R14.64] ;  /* 0x000000080e0a7981 */ /* 0x000f62000c1e1900 */
[----:B------:R-:W-:Y:S01]  /*0820*/  BSSY.RECONVERGENT B1, `(.L_x_55) ;  /* 0x000002b000017945 */ /* 0x000fe20003800200 */
[----:B------:R-:W-:Y:S02]  /*0830*/  IMAD.MOV.U32 R23, RZ, RZ, -0x40800000 ;  /* 0xbf800000ff177424 */ /* 0x000fe400078e00ff */
[----:B------:R-:W-:Y:S01]  /*0840*/  IMAD.MOV.U32 R24, RZ, RZ, RZ ;  /* 0x000000ffff187224 */ /* 0x000fe200078e00ff */
[----:B--2---:R-:W-:Y:S02]  /*0850*/  ISETP.GE.AND P0, PT, R0, R22, PT ;  /* 0x000000160000720c */ /* 0x004fe40003f06270 */
[----:B-----5:R-:W-:-:S05]  /*0860*/  IADD3 R9, PT, PT, R10, R9, RZ ;  /* 0x000000090a097210 */ /* 0x020fca0007ffe0ff */
[----:B------:R-:W-:-:S04]  /*0870*/  IMAD R9, R9, 0x3, RZ ;  /* 0x0000000309097824 */ /* 0x000fc800078e02ff */
[----:B0-----:R-:W-:Y:S02]  /*0880*/  IMAD.WIDE R18, R9, 0x4, R18 ;  /* 0x0000000409127825 */ /* 0x001fe400078e0212 */
[----:B------:R-:W-:Y:S05]  /*0890*/  @P0 BRA `(.L_x_56) ;  /* 0x00000000008c0947 */ /* 0x000fea0003800000 */
[----:B------:R0:W5:Y:S04]  /*08a0*/  LDG.E R10, desc[UR8][R18.64] ;  /* 0x00000008120a7981 */ /* 0x000168000c1e1900 */
[----:B------:R0:W5:Y:S04]  /*08b0*/  LDG.E R20, desc[UR8][R18.64+0x4] ;  /* 0x0000040812147981 */ /* 0x000168000c1e1900 */
[----:B------:R0:W5:Y:S01]  /*08c0*/  LDG.E R21, desc[UR8][R18.64+0x8] ;  /* 0x0000080812157981 */ /* 0x000162000c1e1900 */
[----:B------:R-:W-:Y:S02]  /*08d0*/  HFMA2 R24, -RZ, RZ, 0, 0 ;  /* 0x00000000ff187431 */ /* 0x000fe400000001ff */
[----:B------:R-:W-:-:S02]  /*08e0*/  IMAD R9, R0, 0x3, RZ ;  /* 0x0000000300097824 */ /* 0x000fc400078e02ff */
[----:B------:R-:W-:Y:S02]  /*08f0*/  IMAD.MOV.U32 R23, RZ, RZ, -0x40800000 ;  /* 0xbf800000ff177424 */ /* 0x000fe400078e00ff */
[----:B------:R-:W-:-:S07]  /*0900*/  IMAD.MOV.U32 R11, RZ, RZ, R0 ;  /* 0x000000ffff0b7224 */ /* 0x000fce00078e0000 */
.L_x_57:
[----:B------:R-:W2:Y:S01]  /*0910*/  LDG.E R28, desc[UR8][R14.64] ;  /* 0x000000080e1c7981 */ /* 0x000ea2000c1e1900 */
[----:B0-----:R-:W0:Y:S01]  /*0920*/  LDC.64 R18, c[0x0][0x3b0] ;  /* 0x0000ec00ff127b82 */ /* 0x001e220000000a00 */
[----:B--2---:R-:W-:-:S04]  /*0930*/  IMAD R27, R28, 0x3, R9 ;  /* 0x000000031c1b7824 */ /* 0x004fc800078e0209 */
[----:B0-----:R-:W-:-:S05]  /*0940*/  IMAD.WIDE R26, R27, 0x4, R18 ;  /* 0x000000041b1a7825 */ /* 0x001fca00078e0212 */
[----:B------:R-:W2:Y:S04]  /*0950*/  LDG.E R25, desc[UR8][R26.64+0x4] ;  /* 0x000004081a197981 */ /* 0x000ea8000c1e1900 */
[----:B------:R-:W3:Y:S04]  /*0960*/  LDG.E R19, desc[UR8][R26.64] ;  /* 0x000000081a137981 */ /* 0x000ee8000c1e1900 */
[----:B------:R-:W4:Y:S01]  /*0970*/  LDG.E R18, desc[UR8][R26.64+0x8] ;  /* 0x000008081a127981 */ /* 0x000f22000c1e1900 */
[----:B------:R-:W-:Y:S01]  /*0980*/  IADD3 R29, PT, PT, R28, R11, RZ ;  /* 0x0000000b1c1d7210 */ /* 0x000fe20007ffe0ff */
[----:B--2--5:R-:W-:Y:S01]  /*0990*/  FADD R25, -R20, R25 ;  /* 0x0000001914197221 */ /* 0x024fe20000000100 */
[----:B---3--:R-:W-:-:S03]  /*09a0*/  FADD R19, -R10, R19 ;  /* 0x000000130a137221 */ /* 0x008fc60000000100 */
[----:B------:R-:W-:Y:S01]  /*09b0*/  FMUL R25, R25, R25 ;  /* 0x0000001919197220 */ /* 0x000fe20000400000 */
[----:B----4-:R-:W-:-:S03]  /*09c0*/  FADD R18, -R21, R18 ;  /* 0x0000001215127221 */ /* 0x010fc60000000100 */
[----:B------:R-:W-:-:S04]  /*09d0*/  FFMA R25, R19, R19, R25 ;  /* 0x0000001313197223 */ /* 0x000fc80000000019 */
[----:B------:R-:W-:Y:S02]  /*09e0*/  FFMA R25, R18, R18, R25 ;  /* 0x0000001212197223 */ /* 0x000fe40000000019 */
[----:B------:R-:W0:Y:S02]  /*09f0*/  LDC.64 R18, c[0x0][0x3a8] ;  /* 0x0000ea00ff127b82 */ /* 0x000e240000000a00 */
[----:B0-----:R-:W-:-:S05]  /*0a00*/  IMAD.WIDE R18, R29, 0x4, R18 ;  /* 0x000000041d127825 */ /* 0x001fca00078e0212 */
[----:B------:R-:W2:Y:S02]  /*0a10*/  LDG.E R28, desc[UR8][R18.64] ;  /* 0x00000008121c7981 */ /* 0x000ea4000c1e1900 */
[----:B--2---:R-:W-:-:S04]  /*0a20*/  FMNMX R25, R28, R25, PT ;  /* 0x000000191c197209 */ /* 0x004fc80003800000 */
[----:B------:R-:W-:-:S13]  /*0a30*/  FSETP.NEU.AND P0, PT, R25, R28, PT ;  /* 0x0000001c1900720b */ /* 0x000fda0003f0d000 */
[----:B------:R1:W-:Y:S04]  /*0a40*/  @P0 STG.E desc[UR8][R18.64], R25 ;  /* 0x0000001912000986 */ /* 0x0003e8000c101908 */
[----:B------:R-:W2:Y:S01]  /*0a50*/  @P0 LDG.E R22, desc[UR8][R12.64] ;  /* 0x000000080c160981 */ /* 0x000ea2000c1e1900 */
[----:B------:R-:W-:Y:S01]  /*0a60*/  FSETP.GT.AND P0, PT, R25, R23, PT ;  /* 0x000000171900720b */ /* 0x000fe20003f04000 */
[----:B------:R-:W-:-:S03]  /*0a70*/  IMAD R9, R2, 0x3, R9 ;  /* 0x0000000302097824 */ /* 0x000fc600078e0209 */
[----:B------:R-:W-:Y:S01]  /*0a80*/  SEL R24, R11, R24, P0 ;  /* 0x000000180b187207 */ /* 0x000fe20000000000 */
[----:B------:R-:W-:Y:S01]  /*0a90*/  IMAD.IADD R11, R2, 0x1, R11 ;  /* 0x00000001020b7824 */ /* 0x000fe200078e020b */
[----:B------:R-:W-:-:S04]  /*0aa0*/  FSEL R23, R25, R23, P0 ;  /* 0x0000001719177208 */ /* 0x000fc80000000000 */
[----:B--2---:R-:W-:-:S13]  /*0ab0*/  ISETP.GE.AND P1, PT, R11, R22, PT ;  /* 0x000000160b00720c */ /* 0x004fda0003f26270 */
[----:B-1----:R-:W-:Y:S05]  /*0ac0*/  @!P1 BRA `(.L_x_57) ;  /* 0xfffffffc00909947 */ /* 0x002fea000383ffff */
.L_x_56:
[----:B------:R-:W-:Y:S05]  /*0ad0*/  BSYNC.RECONVERGENT B1 ;  /* 0x0000000000017941 */ /* 0x000fea0003800200 */
.L_x_55:
[----:B------:R-:W0:Y:S01]  /*0ae0*/  S2UR UR5, SR_CgaCtaId ;  /* 0x00000000000579c3 */ /* 0x000e220000008800 */
[----:B------:R-:W-:Y:S01]  /*0af0*/  UMOV UR4, 0x400 ;  /* 0x0000040000047882 */ /* 0x000fe20000000000 */
[----:B---3--:R-:W-:Y:S01]  /*0b00*/  ISETP.GE.U32.AND P0, PT, R2, 0x2, PT ;  /* 0x000000020200780c */ /* 0x008fe20003f06070 */
[----:B0-----:R-:W-:-:S06]  /*0b10*/  ULEA UR4, UR5, UR4, 0x18 ;  /* 0x0000000405047291 */ /* 0x001fcc000f8ec0ff */
[----:B------:R-:W-:-:S05]  /*0b20*/  LEA R10, R0, UR4, 0x2 ;  /* 0x00000004000a7c11 */ /* 0x000fca000f8e10ff */
[----:B------:R0:W-:Y:S04]  /*0b30*/  STS [R10], R23 ;  /* 0x000000170a007388 */ /* 0x0001e80000000800 */
[----:B------:R0:W-:Y:S01]  /*0b40*/  STS [R7], R24 ;  /* 0x0000001807007388 */ /* 0x0001e20000000800 */
[----:B------:R-:W-:Y:S05]  /*0b50*/  @!P0 BRA `(.L_x_58) ;  /* 0x0000000000788947 */ /* 0x000fea0003800000 */
[----:B------:R-:W-:Y:S01]  /*0b60*/  MOV R9, RZ ;  /* 0x000000ff00097202 */ /* 0x000fe20000000f00 */
[----:B------:R-:W-:-:S07]  /*0b70*/  IMAD.MOV.U32 R18, RZ, RZ, 0x2 ;  /* 0x00000002ff127424 */ /* 0x000fce00078e00ff */
.L_x_61:
[----:B------:R-:W-:Y:S01]  /*0b80*/  MOV R21, R9 ;  /* 0x0000000900157202 */ /* 0x000fe20000000f00 */
[----:B------:R-:W-:Y:S01]  /*0b90*/  VIADD R9, R9, 0x1 ;  /* 0x0000000109097836 */ /* 0x000fe20000000000 */
[----:B------:R-:W-:Y:S02]  /*0ba0*/  BAR.SYNC.DEFER_BLOCKING 0x0 ;  /* 0x0000000000007b1d */ /* 0x000fe40000010000 */
[----:B------:R-:W-:Y:S02]  /*0bb0*/  SHF.L.U32 R19, R18, R21, RZ ;  /* 0x0000001512137219 */ /* 0x000fe400000006ff */
[----:B-1----:R-:W-:Y:S02]  /*0bc0*/  SHF.R.U32.HI R11, RZ, R9, R2 ;  /* 0x00000009ff0b7219 */ /* 0x002fe40000011602 */
[----:B------:R-:W-:Y:S01]  /*0bd0*/  BSSY.RECONVERGENT B1, `(.L_x_59) ;  /* 0x0000015000017945 */ /* 0x000fe20003800200 */
[----:B------:R-:W-:Y:S02]  /*0be0*/  ISETP.GE.U32.AND P1, PT, R19, R2, PT ;  /* 0x000000021300720c */ /* 0x000fe40003f26070 */
[----:B------:R-:W-:-:S13]  /*0bf0*/  ISETP.GE.U32.AND P0, PT, R0, R11, PT ;  /* 0x0000000b0000720c */ /* 0x000fda0003f06070 */
[----:B------:R-:W-:Y:S05]  /*0c00*/  @P0 BRA `(.L_x_60) ;  /* 0x0000000000440947 */ /* 0x000fea0003800000 */
[-C--:B------:R-:W-:Y:S02]  /*0c10*/  SHF.L.U32 R20, R5, R21.reuse, RZ ;  /* 0x0000001505147219 */ /* 0x080fe400000006ff */
[----:B------:R-:W-:Y:S02]  /*0c20*/  SHF.L.U32 R19, R4, R21, RZ ;  /* 0x0000001504137219 */ /* 0x000fe400000006ff */
[----:B------:R-:W-:Y:S02]  /*0c30*/  LEA R11, R20, UR4, 0x2 ;  /* 0x00000004140b7c11 */ /* 0x000fe4000f8e10ff */
[----:B------:R-:W-:-:S03]  /*0c40*/  LEA R21, R19, UR4, 0x2 ;  /* 0x0000000413157c11 */ /* 0x000fc6000f8e10ff */
[----:B------:R-:W-:Y:S04]  /*0c50*/  LDS R22, [R11] ;  /* 0x000000000b167984 */ /* 0x000fe80000000800 */
[----:B0-----:R-:W0:Y:S02]  /*0c60*/  LDS R10, [R21] ;  /* 0x00000000150a7984 */ /* 0x001e240000000800 */
[----:B0-----:R-:W-:-:S13]  /*0c70*/  FSETP.GEU.AND P0, PT, R10, R22, PT ;  /* 0x000000160a00720b */ /* 0x001fda0003f0e000 */
[----:B------:R-:W-:Y:S05]  /*0c80*/  @P0 BRA `(.L_x_60) ;  /* 0x0000000000240947 */ /* 0x000fea0003800000 */
[----:B------:R-:W0:Y:S01]  /*0c90*/  S2UR UR6, SR_CgaCtaId ;  /* 0x00000000000679c3 */ /* 0x000e220000008800 */
[----:B------:R-:W-:Y:S01]  /*0ca0*/  UMOV UR5, 0x400 ;  /* 0x0000040000057882 */ /* 0x000fe20000000000 */
[----:B------:R-:W-:Y:S01]  /*0cb0*/  STS [R21], R22 ;  /* 0x0000001615007388 */ /* 0x000fe20000000800 */
[----:B------:R-:W-:-:S04]  /*0cc0*/  UIADD3 UR5, UPT, UPT, UR5, 0x800, URZ ;  /* 0x0000080005057890 */ /* 0x000fc8000fffe0ff */
[----:B0-----:R-:W-:-:S06]  /*0cd0*/  ULEA UR5, UR6, UR5, 0x18 ;  /* 0x0000000506057291 */ /* 0x001fcc000f8ec0ff */
[----:B------:R-:W-:Y:S02]  /*0ce0*/  LEA R10, R20, UR5, 0x2 ;  /* 0x00000005140a7c11 */ /* 0x000fe4000f8e10ff */
[----:B------:R-:W-:-:S04]  /*0cf0*/  LEA R11, R19, UR5, 0x2 ;  /* 0x00000005130b7c11 */ /* 0x000fc8000f8e10ff */
[----:B------:R-:W0:Y:S04]  /*0d00*/  LDS R10, [R10] ;  /* 0x000000000a0a7984 */ /* 0x000e280000000800 */
[----:B0-----:R1:W-:Y:S02]  /*0d10*/  STS [R11], R10 ;  /* 0x0000000a0b007388 */ /* 0x0013e40000000800 */
.L_x_60:
[----:B------:R-:W-:Y:S05]  /*0d20*/  BSYNC.RECONVERGENT B1 ;  /* 0x0000000000017941 */ /* 0x000fea0003800200 */
.L_x_59:
[----:B------:R-:W-:Y:S05]  /*0d30*/  @!P1 BRA `(.L_x_61) ;  /* 0xfffffffc00909947 */ /* 0x000fea000383ffff */
.L_x_58:
[----:B------:R-:W-:Y:S01]  /*0d40*/  BAR.SYNC.DEFER_BLOCKING 0x0 ;  /* 0x0000000000007b1d */ /* 0x000fe20000010000 */
[----:B------:R-:W-:-:S07]  /*0d50*/  ISETP.NE.AND P0, PT, R0, RZ, PT ;  /* 0x000000ff0000720c */ /* 0x000fce0003f05270 */
[----:B------:R-:W2:Y:S01]  /*0d60*/  S2UR UR5, SR_CgaCtaId ;  /* 0x00000000000579c3 */ /* 0x000ea20000008800 */
[----:B------:R-:W-:-:S07]  /*0d70*/  UMOV UR4, 0x400 ;  /* 0x0000040000047882 */ /* 0x000fce0000000000 */
[----:B01----:R-:W0:Y:S01]  /*0d80*/  @!P0 LDC.64 R10, c[0x0][0x398] ;  /* 0x0000e600ff0a8b82 */ /* 0x003e220000000a00 */
[----:B------:R-:W3:Y:S01]  /*0d90*/  @!P0 LDG.E R18, desc[UR8][R14.64] ;  /* 0x000000080e128981 */ /* 0x000ee2000c1e1900 */
[----:B--2---:R-:W-:-:S09]  /*0da0*/  ULEA UR4, UR5, UR4, 0x18 ;  /* 0x0000000405047291 */ /* 0x004fd2000f8ec0ff */
[----:B------:R-:W3:Y:S02]  /*0db0*/  LDS R9, [UR4+0x800] ;  /* 0x00080004ff097984 */ /* 0x000ee40008000800 */
[----:B------:R-:W1:Y:S01]  /*0dc0*/  LDCU UR4, c[0x0][0x380] ;  /* 0x00007000ff0477ac */ /* 0x000e620008000800 */
[----:B---3--:R-:W-:-:S05]  /*0dd0*/  @!P0 IADD3 R19, PT, PT, R9, R18, RZ ;  /* 0x0000001209138210 */ /* 0x008fca0007ffe0ff */
[----:B0-----:R-:W-:-:S06]  /*0de0*/  @!P0 IMAD.WIDE R10, R19, 0x4, R10 ;  /* 0x00000004130a8825 */ /* 0x001fcc00078e020a */
[----:B------:R-:W2:Y:S01]  /*0df0*/  @!P0 LDG.E R11, desc[UR8][R10.64] ;  /* 0x000000080a0b8981 */ /* 0x000ea2000c1e1900 */
[----:B------:R-:W-:-:S04]  /*0e00*/  @!P0 IMAD.WIDE.U32 R18, R8, 0x4, R16 ;  /* 0x0000000408128825 */ /* 0x000fc800078e0010 */
[----:B------:R-:W-:Y:S01]  /*0e10*/  VIADD R8, R8, 0x1 ;  /* 0x0000000108087836 */ /* 0x000fe20000000000 */
[----:B--2---:R2:W-:Y:S04]  /*0e20*/  @!P0 STG.E desc[UR8][R18.64], R11 ;  /* 0x0000000b12008986 */ /* 0x0045e8000c101908 */
[----:B-1----:R-:W-:-:S13]  /*0e30*/  ISETP.NE.AND P0, PT, R8, UR4, PT ;  /* 0x0000000408007c0c */ /* 0x002fda000bf05270 */
[----:B--2---:R-:W-:Y:S05]  /*0e40*/  @P0 BRA `(.L_x_62) ;  /* 0xfffffff800680947 */ /* 0x004fea000383ffff */
.L_x_46:
[----:B-1----:R-:W-:Y:S05]  /*0e50*/  BSYNC.RECONVERGENT B0 ;  /* 0x0000000000007941 */ /* 0x002fea0003800200 */
.L_x_44:
[----:B------:R-:W1:Y:S01]  /*0e60*/  LDCU UR4, c[0x0][0x384] ;  /* 0x00007080ff0477ac */ /* 0x000e620008000800 */
[----:B----4-:R-:W-:-:S04]  /*0e70*/  IADD3 R6, PT, PT, R3, R6, RZ ;  /* 0x0000000603067210 */ /* 0x010fc80007ffe0ff */
[----:B-1----:R-:W-:-:S13]  /*0e80*/  ISETP.GE.AND P0, PT, R6, UR4, PT ;  /* 0x0000000406007c0c */ /* 0x002fda000bf06270 */
[----:B------:R-:W-:Y:S05]  /*0e90*/  @!P0 BRA `(.L_x_63) ;  /* 0xfffffff0009c8947 */ /* 0x000fea000383ffff */
[----:B------:R-:W-:Y:S05]  /*0ea0*/  EXIT ;  /* 0x000000000000794d */ /* 0x000fea0003800000 */
.L_x_43:
[----:B------:R-:W-:Y:S01]  /*0eb0*/  MOV R0, 0x0 ;  /* 0x0000000000007802 */ /* 0x000fe20000000f00 */
[----:B------:R-:W0:Y:S01]  /*0ec0*/  LDCU.64 UR4, c[0x4][0x48] ;  /* 0x01000900ff0477ac */ /* 0x000e220008000a00 */
[----:B------:R-:W-:Y:S02]  /*0ed0*/  CS2R R6, SRZ ;  /* 0x0000000000067805 */ /* 0x000fe4000001ff00 */
[----:B---34-:R1:W2:Y:S01]  /*0ee0*/  LDC.64 R2, c[0x4][R0] ;  /* 0x0100000000027b82 */ /* 0x0182a20000000a00 */
[----:B0-----:R-:W-:Y:S01]  /*0ef0*/  IMAD.U32 R4, RZ, RZ, UR4 ;  /* 0x00000004ff047e24 */ /* 0x001fe2000f8e00ff */
[----:B-1----:R-:W-:-:S07]  /*0f00*/  MOV R5, UR5 ;  /* 0x0000000500057c02 */ /* 0x002fce0008000f00 */
[----:B------:R-:W-:-:S07]  /*0f10*/  LEPC R20, `(.L_x_64) ;  /* 0x000000001014794e */ /* 0x000fce0000000000 */
[----:B--2---:R-:W-:Y:S05]  /*0f20*/  CALL.ABS.NOINC R2 ;  /* 0x0000000002007343 */ /* 0x004fea0003c00000 */
.L_x_64:
[----:B------:R-:W-:Y:S05]  /*0f30*/  EXIT ;  /* 0x000000000000794d */ /* 0x000fea0003800000 */
.L_x_65:
        /* <DEDUP_REMOVED lines=12> */
.L_x_81:


//--------------------- .text._Z27farthestpointsamplingKerneliiiPfPKfPi --------------------------
	.section	.text._Z27farthestpointsamplingKerneliiiPfPKfPi,"ax",@progbits
	.align	128
        .global         _Z27farthestpointsamplingKerneliiiPfPKfPi
        .type           _Z27farthestpointsamplingKerneliiiPfPKfPi,@function
        .size           _Z27farthestpointsamplingKerneliiiPfPKfPi,(.L_x_82 - _Z27farthestpointsamplingKerneliiiPfPKfPi)
        .other          _Z27farthestpointsamplingKerneliiiPfPKfPi,@"STO_CUDA_ENTRY STV_DEFAULT"
_Z27farthestpointsamplingKerneliiiPfPKfPi:
.text._Z27farthestpointsamplingKerneliiiPfPKfPi:
[----:B------:R-:W-:Y:S01]  /*0000*/  LDC R1, c[0x0][0x37c] ;  /* 0x0000df00ff017b82 */ /* 0x000fe20000000800 */
[----:B------:R-:W0:Y:S07]  /*0010*/  S2R R0, SR_TID.X ;  /* 0x0000000000007919 */ /* 0x000e2e0000002100 */
[----:B------:R-:W1:Y:S01]  /*0020*/  LDC R5, c[0x0][0x388] ;  /* 0x0000e200ff057b82 */ /* 0x000e620000000800 */
[----:B------:R-:W1:Y:S01]  /*0030*/  LDCU.64 UR10, c[0x0][0x358] ;  /* 0x00006b00ff0a77ac */ /* 0x000e620008000a00 */
[----:B------:R-:W-:Y:S01]  /*0040*/  BSSY.RECONVERGENT B0, `(.L_x_66) ;  /* 0x0000013000007945 */ /* 0x000fe20003800200 */
[----:B------:R-:W0:Y:S05]  /*0050*/  LDCU UR4, c[0x0][0x380] ;  /* 0x00007000ff0477ac */ /* 0x000e2a0008000800 */
[----:B------:R-:W1:Y:S01]  /*0060*/  LDC.64 R2, c[0x0][0x3a0] ;  /* 0x0000e800ff027b82 */ /* 0x000e620000000a00 */
[----:B------:R-:W2:Y:S07]  /*0070*/  LDCU UR5, c[0x0][0x388] ;  /* 0x00007100ff0577ac */ /* 0x000eae0008000800 */
[----:B------:R-:W3:Y:S01]  /*0080*/  LDC R4, c[0x0][0x384] ;  /* 0x0000e100ff047b82 */ /* 0x000ee20000000800 */
[----:B--2---:R-:W-:Y:S01]  /*0090*/  IMAD.U32 R9, RZ, RZ, UR5 ;  /* 0x00000005ff097e24 */ /* 0x004fe2000f8e00ff */
[----:B0-----:R-:W-:Y:S01]  /*00a0*/  ISETP.GE.AND P1, PT, R0, UR4, PT ;  /* 0x0000000400007c0c */ /* 0x001fe2000bf26270 */
[----:B-1----:R0:W-:Y:S01]  /*00b0*/  STG.E desc[UR10][R2.64], R5 ;  /* 0x0000000502007986 */ /* 0x0021e2000c10190a */
[----:B---3--:R-:W-:-:S11]  /*00c0*/  ISETP.GE.AND P0, PT, R4, 0x2, PT ;  /* 0x000000020400780c */ /* 0x008fd60003f06270 */
[----:B------:R-:W-:Y:S05]  /*00d0*/  @P1 BRA `(.L_x_67) ;  /* 0x0000000000241947 */ /* 0x000fea0003800000 */
[----:B------:R-:W1:Y:S01]  /*00e0*/  LDC R6, c[0x0][0x360] ;  /* 0x0000d800ff067b82 */ /* 0x000e620000000800 */
[----:B------:R-:W-:Y:S02]  /*00f0*/  IMAD.MOV.U32 R7, RZ, RZ, R0 ;  /* 0x000000ffff077224 */ /* 0x000fe400078e0000 */
[----:B------:R-:W-:-:S05]  /*0100*/  IMAD.MOV.U32 R11, RZ, RZ, 0x7e967699 ;  /* 0x7e967699ff0b7424 */ /* 0x000fca00078e00ff */
[----:B0-----:R-:W0:Y:S02]  /*0110*/  LDC.64 R4, c[0x0][0x390] ;  /* 0x0000e400ff047b82 */ /* 0x001e240000000a00 */
.L_x_68:
[----:B0-----:R-:W-:Y:S01]  /*0120*/  IMAD.WIDE R2, R7, 0x4, R4 ;  /* 0x0000000407027825 */ /* 0x001fe200078e0204 */
[----:B-1----:R-:W-:-:S04]  /*0130*/  IADD3 R7, PT, PT, R6, R7, RZ ;  /* 0x0000000706077210 */ /* 0x002fc80007ffe0ff */
[----:B------:R2:W-:Y:S01]  /*0140*/  STG.E desc[UR10][R2.64], R11 ;  /* 0x0000000b02007986 */ /* 0x0005e2000c10190a */
[----:B------:R-:W-:-:S13]  /*0150*/  ISETP.GE.AND P1, PT, R7, UR4, PT ;  /* 0x0000000407007c0c */ /* 0x000fda000bf26270 */
[----:B--2---:R-:W-:Y:S05]  /*0160*/  @!P1 BRA `(.L_x_68) ;  /* 0xfffffffc00ec9947 */ /* 0x004fea000383ffff */
.L_x_67:
[----:B------:R-:W-:Y:S05]  /*0170*/  BSYNC.RECONVERGENT B0 ;  /* 0x0000000000007941 */ /* 0x000fea0003800200 */
.L_x_66:
[----:B------:R-:W-:Y:S05]  /*0180*/  @!P0 EXIT ;  /* 0x000000000000894d */ /* 0x000fea0003800000 */
[----:B------:R-:W1:Y:S01]  /*0190*/  S2UR UR7, SR_CgaCtaId ;  /* 0x00000000000779c3 */ /* 0x000e620000008800 */
[----:B------:R-:W-:Y:S01]  /*01a0*/  UMOV UR4, 0x400 ;  /* 0x0000040000047882 */ /* 0x000fe20000000000 */
[----:B------:R-:W-:Y:S01]  /*01b0*/  IMAD.SHL.U32 R19, R0, 0x2, RZ ;  /* 0x0000000200137824 */ /* 0x000fe200078e00ff */
[----:B------:R-:W-:Y:S01]  /*01c0*/  UIADD3 UR6, UPT, UPT, UR4, 0x800, URZ ;  /* 0x0000080004067890 */ /* 0x000fe2000fffe0ff */
[----:B------:R-:W-:Y:S01]  /*01d0*/  IMAD.MOV.U32 R10, RZ, RZ, 0x1 ;  /* 0x00000001ff0a7424 */ /* 0x000fe200078e00ff */
[----:B------:R-:W2:Y:S02]  /*01e0*/  LDCU UR9, c[0x0][0x360] ;  /* 0x00006c00ff0977ac */ /* 0x000ea40008000800 */
[----:B------:R-:W-:Y:S01]  /*01f0*/  IADD3 R20, PT, PT, R19, 0x1, RZ ;  /* 0x0000000113147810 */ /* 0x000fe20007ffe0ff */
[----:B-1----:R-:W-:Y:S02]  /*0200*/  ULEA UR5, UR7, UR4, 0x18 ;  /* 0x0000000407057291 */ /* 0x002fe4000f8ec0ff */
[----:B------:R-:W-:-:S04]  /*0210*/  ULEA UR6, UR7, UR6, 0x18 ;  /* 0x0000000607067291 */ /* 0x000fc8000f8ec0ff */
[C---:B------:R-:W-:Y:S02]  /*0220*/  LEA R11, R0.reuse, UR5, 0x2 ;  /* 0x00000005000b7c11 */ /* 0x040fe4000f8e10ff */
[----:B--2---:R-:W-:-:S07]  /*0230*/  LEA R12, R0, UR6, 0x2 ;  /* 0x00000006000c7c11 */ /* 0x004fce000f8e10ff */
.L_x_76:
[----:B-1----:R-:W1:Y:S01]  /*0240*/  LDCU UR4, c[0x0][0x380] ;  /* 0x00007000ff0477ac */ /* 0x002e620008000800 */
[----:B------:R-:W2:Y:S01]  /*0250*/  LDC.64 R6, c[0x0][0x398] ;  /* 0x0000e600ff067b82 */ /* 0x000ea20000000a00 */
[----:B------:R-:W-:Y:S01]  /*0260*/  IMAD R9, R9, 0x3, RZ ;  /* 0x0000000309097824 */ /* 0x000fe200078e02ff */
[----:B------:R-:W-:Y:S01]  /*0270*/  BSSY.RECONVERGENT B0, `(.L_x_69) ;  /* 0x0000025000007945 */ /* 0x000fe20003800200 */
[----:B------:R-:W-:Y:S02]  /*0280*/  IMAD.MOV.U32 R14, RZ, RZ, -0x40800000 ;  /* 0xbf800000ff0e7424 */ /* 0x000fe400078e00ff */
[----:B------:R-:W-:Y:S01]  /*0290*/  IMAD.MOV.U32 R17, RZ, RZ, RZ ;  /* 0x000000ffff117224 */ /* 0x000fe200078e00ff */
[----:B-1----:R-:W-:Y:S01]  /*02a0*/  ISETP.GE.AND P0, PT, R0, UR4, PT ;  /* 0x0000000400007c0c */ /* 0x002fe2000bf06270 */
[----:B------:R-:W1:Y:S01]  /*02b0*/  LDCU UR4, c[0x0][0x380] ;  /* 0x00007000ff0477ac */ /* 0x000e620008000800 */
[----:B--2---:R-:W-:-:S11]  /*02c0*/  IMAD.WIDE R6, R9, 0x4, R6 ;  /* 0x0000000409067825 */ /* 0x004fd600078e0206 */
[----:B-1----:R-:W-:Y:S05]  /*02d0*/  @P0 BRA `(.L_x_70) ;  /* 0x0000000000780947 */ /* 0x002fea0003800000 */
[----:B------:R1:W5:Y:S01]  /*02e0*/  LDG.E R13, desc[UR10][R6.64] ;  /* 0x0000000a060d7981 */ /* 0x000362000c1e1900 */
[----:B0-----:R-:W0:Y:S03]  /*02f0*/  LDC.64 R2, c[0x0][0x390] ;  /* 0x0000e400ff027b82 */ /* 0x001e260000000a00 */
[----:B------:R1:W5:Y:S04]  /*0300*/  LDG.E R15, desc[UR10][R6.64+0x4] ;  /* 0x0000040a060f7981 */ /* 0x000368000c1e1900 */
[----:B------:R1:W5:Y:S01]  /*0310*/  LDG.E R18, desc[UR10][R6.64+0x8] ;  /* 0x0000080a06127981 */ /* 0x000362000c1e1900 */
[----:B------:R-:W2:Y:S01]  /*0320*/  LDC.64 R4, c[0x0][0x398] ;  /* 0x0000e600ff047b82 */ /* 0x000ea20000000a00 */
[----:B------:R-:W-:-:S02]  /*0330*/  HFMA2 R17, -RZ, RZ, 0, 0 ;  /* 0x00000000ff117431 */ /* 0x000fc400000001ff */
[----:B------:R-:W-:Y:S02]  /*0340*/  IMAD.MOV.U32 R14, RZ, RZ, -0x40800000 ;  /* 0xbf800000ff0e7424 */ /* 0x000fe400078e00ff */
[----:B------:R-:W-:-:S07]  /*0350*/  IMAD.MOV.U32 R16, RZ, RZ, R0 ;  /* 0x000000ffff107224 */ /* 0x000fce00078e0000 */
.L_x_71:
[----:B-1----:R-:W-:-:S04]  /*0360*/  IMAD R7, R16, 0x3, RZ ;  /* 0x0000000310077824 */ /* 0x002fc800078e02ff */
[----:B--2---:R-:W-:-:S05]  /*0370*/  IMAD.WIDE R6, R7, 0x4, R4 ;  /* 0x0000000407067825 */ /* 0x004fca00078e0204 */
[----:B------:R-:W2:Y:S04]  /*0380*/  LDG.E R24, desc[UR10][R6.64+0x4] ;  /* 0x0000040a06187981 */ /* 0x000ea8000c1e1900 */
[----:B------:R-:W3:Y:S04]  /*0390*/  LDG.E R22, desc[UR10][R6.64] ;  /* 0x0000000a06167981 */ /* 0x000ee8000c1e1900 */
[----:B------:R-:W4:Y:S01]  /*03a0*/  LDG.E R23, desc[UR10][R6.64+0x8] ;  /* 0x0000080a06177981 */ /* 0x000f22000c1e1900 */
[----:B0-----:R-:W-:-:S05]  /*03b0*/  IMAD.WIDE R8, R16, 0x4, R2 ;  /* 0x0000000410087825 */ /* 0x001fca00078e0202 */
[----:B------:R-:W4:Y:S01]  /*03c0*/  LDG.E R21, desc[UR10][R8.64] ;  /* 0x0000000a08157981 */ /* 0x000f22000c1e1900 */
[----:B--2--5:R-:W-:Y:S01]  /*03d0*/  FADD R24, -R15, R24 ;  /* 0x000000180f187221 */ /* 0x024fe20000000100 */
[----:B---3--:R-:W-:-:S03]  /*03e0*/  FADD R22, -R13, R22 ;  /* 0x000000160d167221 */ /* 0x008fc60000000100 */
[----:B------:R-:W-:Y:S01]  /*03f0*/  FMUL R25, R24, R24 ;  /* 0x0000001818197220 */ /* 0x000fe20000400000 */
[----:B----4-:R-:W-:-:S03]  /*0400*/  FADD R24, -R18, R23 ;  /* 0x0000001712187221 */ /* 0x010fc60000000100 */
[----:B------:R-:W-:-:S04]  /*0410*/  FFMA R25, R22, R22, R25 ;  /* 0x0000001616197223 */ /* 0x000fc80000000019 */
[----:B------:R-:W-:-:S05]  /*0420*/  FFMA R24, R24, R24, R25 ;  /* 0x0000001818187223 */ /* 0x000fca0000000019 */
[----:B------:R-:W-:-:S04]  /*0430*/  FMNMX R23, R21, R24, PT ;  /* 0x0000001815177209 */ /* 0x000fc80003800000 */
[----:B------:R-:W-:-:S13]  /*0440*/  FSETP.NEU.AND P0, PT, R23, R21, PT ;  /* 0x000000151700720b */ /* 0x000fda0003f0d000 */
[----:B------:R3:W-:Y:S01]  /*0450*/  @P0 STG.E desc[UR10][R8.64], R23 ;  /* 0x0000001708000986 */ /* 0x0007e2000c10190a */
[----:B------:R-:W-:-:S04]  /*0460*/  FSETP.GT.AND P0, PT, R23, R14, PT ;  /* 0x0000000e1700720b */ /* 0x000fc80003f04000 */
[C---:B------:R-:W-:Y:S02]  /*0470*/  SEL R17, R16.reuse, R17, P0 ;  /* 0x0000001110117207 */ /* 0x040fe40000000000 */
[----:B------:R-:W-:Y:S02]  /*0480*/  IADD3 R16, PT, PT, R16, UR9, RZ ;  /* 0x0000000910107c10 */ /* 0x000fe4000fffe0ff */
[----:B------:R-:W-:Y:S02]  /*0490*/  FSEL R14, R23, R14, P0 ;  /* 0x0000000e170e7208 */ /* 0x000fe40000000000 */
[----:B------:R-:W-:-:S13]  /*04a0*/  ISETP.GE.AND P1, PT, R16, UR4, PT ;  /* 0x0000000410007c0c */ /* 0x000fda000bf26270 */
[----:B---3--:R-:W-:Y:S05]  /*04b0*/  @!P1 BRA `(.L_x_71) ;  /* 0xfffffffc00a89947 */ /* 0x008fea000383ffff */
.L_x_70:
[----:B------:R-:W-:Y:S05]  /*04c0*/  BSYNC.RECONVERGENT B0 ;  /* 0x0000000000007941 */ /* 0x000fea0003800200 */
.L_x_69:
[----:B------:R1:W-:Y:S01]  /*04d0*/  STS [R11], R14 ;  /* 0x0000000e0b007388 */ /* 0x0003e20000000800 */
[----:B------:R-:W-:-:S03]  /*04e0*/  UISETP.GE.U32.AND UP0, UPT, UR9, 0x2, UPT ;  /* 0x000000020900788c */ /* 0x000fc6000bf06070 */
[----:B------:R1:W-:Y:S06]  /*04f0*/  STS [R12], R17 ;  /* 0x000000110c007388 */ /* 0x0003ec0000000800 */
[----:B------:R-:W-:Y:S05]  /*0500*/  BRA.U !UP0, `(.L_x_72) ;  /* 0x0000000108647547 */ /* 0x000fea000b800000 */
[----:B------:R-:W-:Y:S01]  /*0510*/  UMOV UR4, URZ ;  /* 0x000000ff00047c82 */ /* 0x000fe20008000000 */
[----:B------:R-:W-:-:S05]  /*0520*/  UMOV UR12, 0x2 ;  /* 0x00000002000c7882 */ /* 0x000fca0000000000 */
.L_x_75:
[----:B------:R-:W-:Y:S01]  /*0530*/  UMOV UR7, UR4 ;  /* 0x0000000400077c82 */ /* 0x000fe20008000000 */
[----:B------:R-:W-:Y:S01]  /*0540*/  UIADD3 UR4, UPT, UPT, UR4, 0x1, URZ ;  /* 0x0000000104047890 */ /* 0x000fe2000fffe0ff */
[----:B------:R-:W-:Y:S03]  /*0550*/  BAR.SYNC.DEFER_BLOCKING 0x0 ;  /* 0x0000000000007b1d */ /* 0x000fe60000010000 */
[----:B------:R-:W-:-:S03]  /*0560*/  USHF.R.U32.HI UR8, URZ, UR4, UR9 ;  /* 0x00000004ff087299 */ /* 0x000fc60008011609 */
[----:B------:R-:W-:Y:S03]  /*0570*/  BSSY.RECONVERGENT B0, `(.L_x_73) ;  /* 0x000000f000007945 */ /* 0x000fe60003800200 */
[----:B------:R-:W-:-:S13]  /*0580*/  ISETP.GE.U32.AND P0, PT, R0, UR8, PT ;  /* 0x0000000800007c0c */ /* 0x000fda000bf06070 */
[----:B--2---:R-:W-:Y:S05]  /*0590*/  @P0 BRA `(.L_x_74) ;  /* 0x0000000000300947 */ /* 0x004fea0003800000 */
[----:B------:R-:W-:Y:S02]  /*05a0*/  SHF.L.U32 R4, R20, UR7, RZ ;  /* 0x0000000714047c19 */ /* 0x000fe400080006ff */
[----:B0-----:R-:W-:Y:S02]  /*05b0*/  SHF.L.U32 R5, R19, UR7, RZ ;  /* 0x0000000713057c19 */ /* 0x001fe400080006ff */
[----:B------:R-:W-:Y:S02]  /*05c0*/  LEA R3, R4, UR5, 0x2 ;  /* 0x0000000504037c11 */ /* 0x000fe4000f8e10ff */
[----:B------:R-:W-:-:S04]  /*05d0*/  LEA R6, R5, UR5, 0x2 ;  /* 0x0000000505067c11 */ /* 0x000fc8000f8e10ff */
[----:B------:R-:W-:Y:S04]  /*05e0*/  LDS R3, [R3] ;  /* 0x0000000003037984 */ /* 0x000fe80000000800 */
[----:B------:R-:W0:Y:S02]  /*05f0*/  LDS R2, [R6] ;  /* 0x0000000006027984 */ /* 0x000e240000000800 */
[----:B0-----:R-:W-:-:S13]  /*0600*/  FSETP.GEU.AND P0, PT, R2, R3, PT ;  /* 0x000000030200720b */ /* 0x001fda0003f0e000 */
[----:B------:R-:W-:Y:S01]  /*0610*/  @!P0 LEA R2, R4, UR6, 0x2 ;  /* 0x0000000604028c11 */ /* 0x000fe2000f8e10ff */
[----:B------:R-:W-:Y:S01]  /*0620*/  @!P0 STS [R6], R3 ;  /* 0x0000000306008388 */ /* 0x000fe20000000800 */
[----:B------:R-:W-:-:S04]  /*0630*/  @!P0 LEA R5, R5, UR6, 0x2 ;  /* 0x0000000605058c11 */ /* 0x000fc8000f8e10ff */
[----:B------:R-:W0:Y:S04]  /*0640*/  @!P0 LDS R2, [R2] ;  /* 0x0000000002028984 */ /* 0x000e280000000800 */
[----:B0-----:R2:W-:Y:S02]  /*0650*/  @!P0 STS [R5], R2 ;  /* 0x0000000205008388 */ /* 0x0015e40000000800 */
.L_x_74:
[----:B------:R-:W-:Y:S05]  /*0660*/  BSYNC.RECONVERGENT B0 ;  /* 0x0000000000007941 */ /* 0x000fea0003800200 */
.L_x_73:
[----:B------:R-:W-:-:S04]  /*0670*/  USHF.L.U32 UR7, UR12, UR7, URZ ;  /* 0x000000070c077299 */ /* 0x000fc800080006ff */
[----:B------:R-:W-:-:S09]  /*0680*/  UISETP.GE.U32.AND UP0, UPT, UR7, UR9, UPT ;  /* 0x000000090700728c */ /* 0x000fd2000bf06070 */
[----:B------:R-:W-:Y:S05]  /*0690*/  BRA.U !UP0, `(.L_x_75) ;  /* 0xfffffffd08a47547 */ /* 0x000fea000b83ffff */
.L_x_72:
[----:B------:R-:W3:Y:S08]  /*06a0*/  S2UR UR4, SR_CgaCtaId ;  /* 0x00000000000479c3 */ /* 0x000ef00000008800 */
[----:B------:R-:W-:Y:S01]  /*06b0*/  BAR.SYNC.DEFER_BLOCKING 0x0 ;  /* 0x0000000000007b1d */ /* 0x000fe20000010000 */
[----:B------:R-:W-:-:S05]  /*06c0*/  ISETP.NE.AND P0, PT, R0, RZ, PT ;  /* 0x000000ff0000720c */ /* 0x000fca0003f05270 */
[----:B------:R-:W-:-:S08]  /*06d0*/  UMOV UR5, 0x400 ;  /* 0x0000040000057882 */ /* 0x000fd00000000000 */
[----:B0-2---:R-:W0:Y:S01]  /*06e0*/  @!P0 LDC.64 R2, c[0x0][0x3a0] ;  /* 0x0000e800ff028b82 */ /* 0x005e220000000a00 */
[----:B---3--:R-:W-:Y:S01]  /*06f0*/  ULEA UR5, UR4, UR5, 0x18 ;  /* 0x0000000504057291 */ /* 0x008fe2000f8ec0ff */
[----:B------:R-:W2:Y:S08]  /*0700*/  LDCU UR4, c[0x0][0x384] ;  /* 0x00007080ff0477ac */ /* 0x000eb00008000800 */
[----:B------:R-:W3:Y:S01]  /*0710*/  LDS R9, [UR5+0x800] ;  /* 0x00080005ff097984 */ /* 0x000ee20008000800 */
[----:B0-----:R-:W-:-:S04]  /*0720*/  @!P0 IMAD.WIDE.U32 R2, R10, 0x4, R2 ;  /* 0x000000040a028825 */ /* 0x001fc800078e0002 */
[----:B------:R-:W-:Y:S01]  /*0730*/  VIADD R10, R10, 0x1 ;  /* 0x000000010a0a7836 */ /* 0x000fe20000000000 */
[----:B---3--:R3:W-:Y:S04]  /*0740*/  @!P0 STG.E desc[UR10][R2.64], R9 ;  /* 0x0000000902008986 */ /* 0x0087e8000c10190a */
[----:B--2---:R-:W-:-:S13]  /*0750*/  ISETP.NE.AND P0, PT, R10, UR4, PT ;  /* 0x000000040a007c0c */ /* 0x004fda000bf05270 */
[----:B---3--:R-:W-:Y:S05]  /*0760*/  @P0 BRA `(.L_x_76) ;  /* 0xfffffff800b40947 */ /* 0x008fea000383ffff */
[----:B------:R-:W-:Y:S05]  /*0770*/  EXIT ;  /* 0x000000000000794d */ /* 0x000fea0003800000 */
.L_x_77:
        /* <DEDUP_REMOVED lines=16> */
.L_x_82:


//--------------------- .nv.global.init           --------------------------
	.section	.nv.global.init,"aw",@progbits
	.align	4
.nv.global.init:
	.type		mrg32k3aM1SubSeq,@object
	.size		mrg32k3aM1SubSeq,(mrg32k3aM2SubSeq - mrg32k3aM1SubSeq)
mrg32k3aM1SubSeq:
        /*0000*/ 	.byte	0x0b, 0xcc, 0xee, 0x04, 0x73, 0x29, 0x8b, 0x6f, 0xf6, 0x53, 0x03, 0xf6, 0x23, 0xf6, 0xea, 0xda
        /* <DEDUP_REMOVED lines=125> */
	.type		mrg32k3aM2SubSeq,@object
	.size		mrg32k3aM2SubSeq,(mrg32k3aM1 - mrg32k3aM2SubSeq)
mrg32k3aM2SubSeq:
        /* <DEDUP_REMOVED lines=126> */
	.type		mrg32k3aM1,@object
	.size		mrg32k3aM1,(mrg32k3aM1Seq - mrg32k3aM1)
mrg32k3aM1:
        /* <DEDUP_REMOVED lines=144> */
	.type		mrg32k3aM1Seq,@object
	.size		mrg32k3aM1Seq,(mrg32k3aM2 - mrg32k3aM1Seq)
mrg32k3aM1Seq:
        /* <DEDUP_REMOVED lines=144> */
	.type		mrg32k3aM2,@object
	.size		mrg32k3aM2,(mrg32k3aM2Seq - mrg32k3aM2)
mrg32k3aM2:
        /* <DEDUP_REMOVED lines=144> */
	.type		mrg32k3aM2Seq,@object
	.size		mrg32k3aM2Seq,(precalc_xorwow_matrix - mrg32k3aM2Seq)
mrg32k3aM2Seq:
        /* <DEDUP_REMOVED lines=144> */
	.type		precalc_xorwow_matrix,@object
	.size		precalc_xorwow_matrix,(precalc_xorwow_offset_matrix - precalc_xorwow_matrix)
precalc_xorwow_matrix:
        /* <DEDUP_REMOVED lines=6400> */
	.type		precalc_xorwow_offset_matrix,@object
	.size		precalc_xorwow_offset_matrix,($str$1 - precalc_xorwow_offset_matrix)
precalc_xorwow_offset_matrix:
        /* <DEDUP_REMOVED lines=6400> */
	.type		$str$1,@object
	.size		$str$1,($str - $str$1)
$str$1:
        /*353c0*/ 	.byte	0x69, 0x6e, 0x69, 0x74, 0x5f, 0x73, 0x65, 0x65, 0x64, 0x3a, 0x20, 0x25, 0x64, 0x09, 0x00
	.type		$str,@object
	.size		$str,(.L_9 - $str)
$str:
        /*353cf*/ 	.byte	0x6e, 0x75, 0x6d, 0x5f, 0x70, 0x74, 0x73, 0x20, 0x63, 0x61, 0x6e, 0x6e, 0x6f, 0x74, 0x20, 0x62
        /*353df*/ 	.byte	0x65, 0x20, 0x7a, 0x65, 0x72, 0x6f, 0x21, 0x00
.L_9:


//--------------------- .nv.shared.reserved.0     --------------------------
	.section	.nv.shared.reserved.0,"aw",@nobits
	.weak		__nv_reservedSMEM_offset_0_alias
	.size		__nv_reservedSMEM_offset_0_alias, 0, 64
	.other		__nv_reservedSMEM_offset_0_alias,@"STO_CUDA_RESERVED_SHARED STV_DEFAULT"
__nv_reservedSMEM_offset_0_alias:
	.zero		0
	.zero		64


//--------------------- .nv.shared._Z22fps_multiblocks_KerneliiPKiS0_S0_S0_PfPKfPi --------------------------
	.section	.nv.shared._Z22fps_multiblocks_KerneliiPKiS0_S0_S0_PfPKfPi,"aw",@nobits
	.sectionflags	@""
	.align	4
.nv.shared._Z22fps_multiblocks_KerneliiPKiS0_S0_S0_PfPKfPi:
	.zero		5120


//--------------------- .nv.shared._Z27farthestpointsamplingKerneliiiPfPKfPi --------------------------
	.section	.nv.shared._Z27farthestpointsamplingKerneliiiPfPKfPi,"aw",@nobits
	.sectionflags	@""
	.align	4
.nv.shared._Z27farthestpointsamplingKerneliiiPfPKfPi:
	.zero		5120


//--------------------- .nv.constant0._Z5printPii --------------------------
	.section	.nv.constant0._Z5printPii,"a",@progbits
	.sectionflags	@""
	.align	4
.nv.constant0._Z5printPii:
	.zero		908


//--------------------- .nv.constant0._Z7randomsP17curandStateXORWOWPiS1_ --------------------------
	.section	.nv.constant0._Z7randomsP17curandStateXORWOWPiS1_,"a",@progbits
	.sectionflags	@""
	.align	4
.nv.constant0._Z7randomsP17curandStateXORWOWPiS1_:
	.zero		920


//--------------------- .nv.constant0._Z4initjP17curandStateXORWOW --------------------------
	.section	.nv.constant0._Z4initjP17curandStateXORWOW,"a",@progbits
	.sectionflags	@""
	.align	4
.nv.constant0._Z4initjP17curandStateXORWOW:
	.zero		912


//--------------------- .nv.constant0._Z22fps_multiblocks_KerneliiPKiS0_S0_S0_PfPKfPi --------------------------
	.section	.nv.constant0._Z22fps_multiblocks_KerneliiPKiS0_S0_S0_PfPKfPi,"a",@progbits
	.sectionflags	@""
	.align	4
.nv.constant0._Z22fps_multiblocks_KerneliiPKiS0_S0_S0_PfPKfPi:
	.zero		960


//--------------------- .nv.constant0._Z27farthestpointsamplingKerneliiiPfPKfPi --------------------------
	.section	.nv.constant0._Z27farthestpointsamplingKerneliiiPfPKfPi,"a",@progbits
	.sectionflags	@""
	.align	4
.nv.constant0._Z27farthestpointsamplingKerneliiiPfPKfPi:
	.zero		936


//--------------------- SYMBOLS --------------------------

	.type		.nv.reservedSmem.offset0,@object
	.size		.nv.reservedSmem.offset0,0x4
	.type		.nv.reservedSmem.cap,@object
	.size		.nv.reservedSmem.cap,0x4
	.type		vprintf,@function
